//
// Generated by NVIDIA NVVM Compiler
//
// Compiler Build ID: CL-36424714
// Cuda compilation tools, release 13.0, V13.0.88
// Based on NVVM 20.0.0
//

.version 9.0
.target sm_100
.address_size 64

	// .globl	_Z15random_passwordPcS_j
.extern .func  (.param .b32 func_retval0) vprintf
(
	.param .b64 vprintf_param_0,
	.param .b64 vprintf_param_1
)
;
.global .align 4 .b8 precalc_xorwow_matrix[102400];
.global .align 4 .b8 precalc_xorwow_offset_matrix[102400];
.global .align 4 .b8 mrg32k3aM1[2304];
.global .align 4 .b8 mrg32k3aM2[2304];
.global .align 4 .b8 mrg32k3aM1SubSeq[2016];
.global .align 4 .b8 mrg32k3aM2SubSeq[2016];
.global .align 4 .b8 mrg32k3aM1Seq[2304];
.global .align 4 .b8 mrg32k3aM2Seq[2304];
.const .align 8 .b8 __cr_lgamma_table[72];
.extern .shared .align 16 .b8 alphabet[];
.global .align 1 .b8 $str[3] = {37, 99};
.global .align 1 .b8 $str$1[50] = {66, 108, 111, 99, 107, 32, 73, 68, 58, 32, 37, 100, 44, 32, 84, 104, 114, 101, 97, 100, 32, 73, 68, 58, 32, 37, 100, 44, 32, 66, 108, 111, 99, 107, 32, 68, 105, 109, 101, 110, 115, 105, 111, 110, 58, 32, 37, 100, 10};
.global .align 1 .b8 $str$2[11] = {73, 110, 100, 101, 120, 58, 32, 37, 100, 10};

.visible .entry _Z15random_passwordPcS_j(
	.param .u64 .ptr .align 1 _Z15random_passwordPcS_j_param_0,
	.param .u64 .ptr .align 1 _Z15random_passwordPcS_j_param_1,
	.param .u32 _Z15random_passwordPcS_j_param_2
)
{
	.local .align 8 .b8 	__local_depot0[24];
	.reg .b64 	%SP;
	.reg .b64 	%SPL;
	.reg .pred 	%p<27>;
	.reg .b16 	%rs<25>;
	.reg .b32 	%r<317>;
	.reg .b64 	%rd<63>;

	mov.u64 	%SPL, __local_depot0;
	cvta.local.u64 	%SP, %SPL;
	ld.param.u64 	%rd20, [_Z15random_passwordPcS_j_param_0];
	ld.param.u64 	%rd21, [_Z15random_passwordPcS_j_param_1];
	cvta.to.global.u64 	%rd1, %rd21;
	cvta.to.global.u64 	%rd2, %rd20;
	add.u64 	%rd3, %SPL, 0;
	add.u64 	%rd23, %SP, 16;
	add.u64 	%rd4, %SPL, 16;
	mov.b32 	%r286, 0;
$L__BB0_1:
	mov.u32 	%r1, %r286;
	cvt.u64.u32 	%rd24, %r1;
	add.s64 	%rd25, %rd2, %rd24;
	ld.global.u8 	%rs1, [%rd25];
	setp.ne.s16 	%p1, %rs1, 0;
	add.s32 	%r286, %r1, 1;
	@%p1 bra 	$L__BB0_1;
	mov.b32 	%r287, 0;
$L__BB0_3:
	mov.u32 	%r3, %r287;
	cvt.u64.u32 	%rd26, %r3;
	add.s64 	%rd27, %rd1, %rd26;
	ld.global.u8 	%rs2, [%rd27];
	setp.ne.s16 	%p2, %rs2, 0;
	add.s32 	%r287, %r3, 1;
	@%p2 bra 	$L__BB0_3;
	setp.eq.s32 	%p3, %r3, 0;
	@%p3 bra 	$L__BB0_17;
	setp.lt.u32 	%p4, %r3, 16;
	mov.b32 	%r291, 0;
	@%p4 bra 	$L__BB0_8;
	and.b32  	%r78, %r3, -16;
	neg.s32 	%r289, %r78;
	add.s64 	%rd58, %rd1, 7;
	mov.u32 	%r288, alphabet;
	and.b32  	%r291, %r3, 2147483632;
$L__BB0_7:
	.pragma "nounroll";
	ld.global.u8 	%r79, [%rd58+8];
	ld.global.u8 	%r80, [%rd58+7];
	prmt.b32 	%r81, %r80, %r79, 0x3340U;
	ld.global.u8 	%r82, [%rd58+6];
	ld.global.u8 	%r83, [%rd58+5];
	prmt.b32 	%r84, %r83, %r82, 0x3340U;
	prmt.b32 	%r85, %r84, %r81, 0x5410U;
	ld.global.u8 	%r86, [%rd58+4];
	ld.global.u8 	%r87, [%rd58+3];
	prmt.b32 	%r88, %r87, %r86, 0x3340U;
	ld.global.u8 	%r89, [%rd58+2];
	ld.global.u8 	%r90, [%rd58+1];
	prmt.b32 	%r91, %r90, %r89, 0x3340U;
	prmt.b32 	%r92, %r91, %r88, 0x5410U;
	ld.global.u8 	%r93, [%rd58];
	ld.global.u8 	%r94, [%rd58+-1];
	prmt.b32 	%r95, %r94, %r93, 0x3340U;
	ld.global.u8 	%r96, [%rd58+-2];
	ld.global.u8 	%r97, [%rd58+-3];
	prmt.b32 	%r98, %r97, %r96, 0x3340U;
	prmt.b32 	%r99, %r98, %r95, 0x5410U;
	ld.global.u8 	%r100, [%rd58+-4];
	ld.global.u8 	%r101, [%rd58+-5];
	prmt.b32 	%r102, %r101, %r100, 0x3340U;
	ld.global.u8 	%r103, [%rd58+-6];
	ld.global.u8 	%r104, [%rd58+-7];
	prmt.b32 	%r105, %r104, %r103, 0x3340U;
	prmt.b32 	%r106, %r105, %r102, 0x5410U;
	st.shared.v4.b32 	[%r288], {%r106, %r99, %r92, %r85};
	add.s32 	%r289, %r289, 16;
	add.s32 	%r288, %r288, 16;
	add.s64 	%rd58, %rd58, 16;
	setp.ne.s32 	%p5, %r289, 0;
	@%p5 bra 	$L__BB0_7;
$L__BB0_8:
	and.b32  	%r12, %r3, 15;
	setp.eq.s32 	%p6, %r12, 0;
	@%p6 bra 	$L__BB0_17;
	and.b32  	%r13, %r3, 7;
	setp.lt.u32 	%p7, %r12, 8;
	@%p7 bra 	$L__BB0_11;
	cvt.u64.u32 	%rd28, %r291;
	add.s64 	%rd29, %rd1, %rd28;
	ld.global.u8 	%rs3, [%rd29];
	mov.u32 	%r107, alphabet;
	add.s32 	%r108, %r107, %r291;
	st.shared.u8 	[%r108], %rs3;
	ld.global.u8 	%rs4, [%rd29+1];
	st.shared.u8 	[%r108+1], %rs4;
	ld.global.u8 	%rs5, [%rd29+2];
	st.shared.u8 	[%r108+2], %rs5;
	ld.global.u8 	%rs6, [%rd29+3];
	st.shared.u8 	[%r108+3], %rs6;
	ld.global.u8 	%rs7, [%rd29+4];
	st.shared.u8 	[%r108+4], %rs7;
	ld.global.u8 	%rs8, [%rd29+5];
	st.shared.u8 	[%r108+5], %rs8;
	ld.global.u8 	%rs9, [%rd29+6];
	st.shared.u8 	[%r108+6], %rs9;
	ld.global.u8 	%rs10, [%rd29+7];
	st.shared.u8 	[%r108+7], %rs10;
	add.s32 	%r291, %r291, 8;
$L__BB0_11:
	setp.eq.s32 	%p8, %r13, 0;
	@%p8 bra 	$L__BB0_17;
	setp.lt.u32 	%p9, %r13, 4;
	@%p9 bra 	$L__BB0_14;
	cvt.u64.u32 	%rd30, %r291;
	add.s64 	%rd31, %rd1, %rd30;
	ld.global.u8 	%rs11, [%rd31];
	mov.u32 	%r109, alphabet;
	add.s32 	%r110, %r109, %r291;
	st.shared.u8 	[%r110], %rs11;
	ld.global.u8 	%rs12, [%rd31+1];
	st.shared.u8 	[%r110+1], %rs12;
	ld.global.u8 	%rs13, [%rd31+2];
	st.shared.u8 	[%r110+2], %rs13;
	ld.global.u8 	%rs14, [%rd31+3];
	st.shared.u8 	[%r110+3], %rs14;
	add.s32 	%r291, %r291, 4;
$L__BB0_14:
	and.b32  	%r111, %r3, 3;
	setp.eq.s32 	%p10, %r111, 0;
	@%p10 bra 	$L__BB0_17;
	mov.u32 	%r112, alphabet;
	add.s32 	%r294, %r112, %r291;
	cvt.u64.u32 	%rd32, %r291;
	add.s64 	%rd59, %rd1, %rd32;
	neg.s32 	%r293, %r111;
$L__BB0_16:
	.pragma "nounroll";
	ld.global.u8 	%rs15, [%rd59];
	st.shared.u8 	[%r294], %rs15;
	add.s32 	%r294, %r294, 1;
	add.s64 	%rd59, %rd59, 1;
	add.s32 	%r293, %r293, 1;
	setp.ne.s32 	%p11, %r293, 0;
	@%p11 bra 	$L__BB0_16;
$L__BB0_17:
	setp.eq.s32 	%p12, %r1, 0;
	@%p12 bra 	$L__BB0_39;
	ld.param.u32 	%r285, [_Z15random_passwordPcS_j_param_2];
	xor.b32  	%r116, %r285, -1429050551;
	mul.lo.s32 	%r295, %r116, 1099087573;
	add.s32 	%r311, %r295, 5783321;
	xor.b32  	%r297, %r295, 362436069;
	add.s32 	%r310, %r295, 123456789;
	add.s32 	%r309, %r295, -638133224;
	and.b32  	%r29, %r1, 3;
	setp.lt.u32 	%p13, %r1, 4;
	mov.b32 	%r306, -123459836;
	mov.b32 	%r308, 0;
	@%p13 bra 	$L__BB0_22;
	and.b32  	%r119, %r1, -4;
	neg.s32 	%r296, %r119;
	add.s64 	%rd60, %rd3, 2;
	mov.b32 	%r299, -589760388;
	mov.b32 	%r298, -123459836;
$L__BB0_20:
	.pragma "nounroll";
	mov.u32 	%r37, %r311;
	shr.u32 	%r120, %r310, 2;
	xor.b32  	%r121, %r120, %r310;
	shl.b32 	%r122, %r37, 4;
	shl.b32 	%r123, %r121, 1;
	xor.b32  	%r124, %r122, %r123;
	xor.b32  	%r125, %r124, %r37;
	xor.b32  	%r38, %r125, %r121;
	add.s32 	%r126, %r295, %r38;
	add.s32 	%r127, %r126, -637770787;
	rem.u32 	%r128, %r127, %r3;
	mov.u32 	%r129, alphabet;
	add.s32 	%r130, %r129, %r128;
	ld.shared.u8 	%rs16, [%r130];
	shr.u32 	%r131, %r297, 2;
	xor.b32  	%r132, %r131, %r297;
	shl.b32 	%r133, %r38, 4;
	shl.b32 	%r134, %r132, 1;
	xor.b32  	%r135, %r133, %r134;
	xor.b32  	%r136, %r135, %r38;
	xor.b32  	%r306, %r136, %r132;
	add.s32 	%r137, %r295, %r306;
	add.s32 	%r138, %r137, -637408350;
	rem.u32 	%r139, %r138, %r3;
	add.s32 	%r140, %r129, %r139;
	ld.shared.u8 	%rs17, [%r140];
	st.local.v2.u8 	[%rd60+-2], {%rs16, %rs17};
	shr.u32 	%r141, %r298, 2;
	xor.b32  	%r142, %r141, %r298;
	shl.b32 	%r143, %r306, 4;
	shl.b32 	%r144, %r142, 1;
	xor.b32  	%r145, %r143, %r144;
	xor.b32  	%r146, %r145, %r306;
	xor.b32  	%r40, %r146, %r142;
	add.s32 	%r147, %r295, %r40;
	add.s32 	%r148, %r147, -637045913;
	rem.u32 	%r149, %r148, %r3;
	add.s32 	%r150, %r129, %r149;
	ld.shared.u8 	%rs18, [%r150];
	shr.u32 	%r151, %r299, 2;
	xor.b32  	%r152, %r151, %r299;
	shl.b32 	%r153, %r40, 4;
	shl.b32 	%r154, %r152, 1;
	xor.b32  	%r155, %r153, %r154;
	xor.b32  	%r156, %r155, %r40;
	xor.b32  	%r311, %r156, %r152;
	add.s32 	%r157, %r295, %r311;
	add.s32 	%r158, %r157, -636683476;
	rem.u32 	%r159, %r158, %r3;
	add.s32 	%r160, %r129, %r159;
	ld.shared.u8 	%rs19, [%r160];
	st.local.v2.u8 	[%rd60], {%rs18, %rs19};
	add.s32 	%r296, %r296, 4;
	add.s64 	%rd60, %rd60, 4;
	add.s32 	%r295, %r295, 1449748;
	setp.ne.s32 	%p14, %r296, 0;
	mov.u32 	%r297, %r38;
	mov.u32 	%r298, %r306;
	mov.u32 	%r299, %r40;
	mov.u32 	%r310, %r37;
	@%p14 bra 	$L__BB0_20;
	add.s32 	%r309, %r295, -638133224;
	and.b32  	%r308, %r1, 2147483644;
	mov.u32 	%r310, %r37;
	mov.u32 	%r297, %r38;
$L__BB0_22:
	setp.eq.s32 	%p15, %r29, 0;
	@%p15 bra 	$L__BB0_27;
	setp.eq.s32 	%p16, %r29, 1;
	@%p16 bra 	$L__BB0_25;
	shr.u32 	%r161, %r310, 2;
	xor.b32  	%r162, %r161, %r310;
	shl.b32 	%r163, %r311, 4;
	shl.b32 	%r164, %r162, 1;
	xor.b32  	%r165, %r163, %r164;
	xor.b32  	%r166, %r165, %r311;
	xor.b32  	%r167, %r166, %r162;
	add.s32 	%r168, %r309, %r167;
	add.s32 	%r169, %r168, 362437;
	rem.u32 	%r170, %r169, %r3;
	mov.u32 	%r171, alphabet;
	add.s32 	%r172, %r171, %r170;
	ld.shared.u8 	%rs20, [%r172];
	cvt.u64.u32 	%rd33, %r308;
	add.s64 	%rd34, %rd3, %rd33;
	st.local.u8 	[%rd34], %rs20;
	shr.u32 	%r173, %r297, 2;
	xor.b32  	%r174, %r173, %r297;
	shl.b32 	%r175, %r167, 4;
	shl.b32 	%r176, %r174, 1;
	xor.b32  	%r177, %r175, %r176;
	xor.b32  	%r178, %r177, %r167;
	xor.b32  	%r311, %r178, %r174;
	add.s32 	%r309, %r309, 724874;
	add.s32 	%r179, %r311, %r309;
	rem.u32 	%r180, %r179, %r3;
	add.s32 	%r181, %r171, %r180;
	ld.shared.u8 	%rs21, [%r181];
	st.local.u8 	[%rd34+1], %rs21;
	add.s32 	%r308, %r308, 2;
	mov.u32 	%r310, %r306;
$L__BB0_25:
	and.b32  	%r182, %r1, 1;
	setp.eq.b32 	%p17, %r182, 1;
	not.pred 	%p18, %p17;
	@%p18 bra 	$L__BB0_27;
	shr.u32 	%r183, %r310, 2;
	xor.b32  	%r184, %r183, %r310;
	shl.b32 	%r185, %r311, 4;
	shl.b32 	%r186, %r184, 1;
	xor.b32  	%r187, %r185, %r186;
	xor.b32  	%r188, %r187, %r311;
	xor.b32  	%r189, %r188, %r184;
	add.s32 	%r190, %r309, %r189;
	add.s32 	%r191, %r190, 362437;
	rem.u32 	%r192, %r191, %r3;
	mov.u32 	%r193, alphabet;
	add.s32 	%r194, %r193, %r192;
	ld.shared.u8 	%rs22, [%r194];
	cvt.u64.u32 	%rd35, %r308;
	add.s64 	%rd36, %rd3, %rd35;
	st.local.u8 	[%rd36], %rs22;
$L__BB0_27:
	add.s64 	%rd38, %rd3, %rd24;
	mov.b16 	%rs23, 0;
	st.local.u8 	[%rd38], %rs23;
	and.b32  	%r59, %r1, 15;
	setp.lt.u32 	%p19, %r1, 16;
	mov.b32 	%r314, 0;
	@%p19 bra 	$L__BB0_30;
	and.b32  	%r314, %r1, 2147483632;
	and.b32  	%r196, %r1, -16;
	neg.s32 	%r312, %r196;
	add.s64 	%rd61, %rd3, 7;
	mov.u64 	%rd39, $str;
$L__BB0_29:
	.pragma "nounroll";
	ld.local.s8 	%r197, [%rd61+-7];
	st.local.u32 	[%rd4], %r197;
	cvta.global.u64 	%rd40, %rd39;
	{ // callseq 0, 0
	.param .b64 param0;
	st.param.b64 	[param0], %rd40;
	.param .b64 param1;
	st.param.b64 	[param1], %rd23;
	.param .b32 retval0;
	call.uni (retval0), 
	vprintf, 
	(
	param0, 
	param1
	);
	ld.param.b32 	%r198, [retval0];
	} // callseq 0
	ld.local.s8 	%r200, [%rd61+-6];
	st.local.u32 	[%rd4], %r200;
	{ // callseq 1, 0
	.param .b64 param0;
	st.param.b64 	[param0], %rd40;
	.param .b64 param1;
	st.param.b64 	[param1], %rd23;
	.param .b32 retval0;
	call.uni (retval0), 
	vprintf, 
	(
	param0, 
	param1
	);
	ld.param.b32 	%r201, [retval0];
	} // callseq 1
	ld.local.s8 	%r203, [%rd61+-5];
	st.local.u32 	[%rd4], %r203;
	{ // callseq 2, 0
	.param .b64 param0;
	st.param.b64 	[param0], %rd40;
	.param .b64 param1;
	st.param.b64 	[param1], %rd23;
	.param .b32 retval0;
	call.uni (retval0), 
	vprintf, 
	(
	param0, 
	param1
	);
	ld.param.b32 	%r204, [retval0];
	} // callseq 2
	ld.local.s8 	%r206, [%rd61+-4];
	st.local.u32 	[%rd4], %r206;
	{ // callseq 3, 0
	.param .b64 param0;
	st.param.b64 	[param0], %rd40;
	.param .b64 param1;
	st.param.b64 	[param1], %rd23;
	.param .b32 retval0;
	call.uni (retval0), 
	vprintf, 
	(
	param0, 
	param1
	);
	ld.param.b32 	%r207, [retval0];
	} // callseq 3
	ld.local.s8 	%r209, [%rd61+-3];
	st.local.u32 	[%rd4], %r209;
	{ // callseq 4, 0
	.param .b64 param0;
	st.param.b64 	[param0], %rd40;
	.param .b64 param1;
	st.param.b64 	[param1], %rd23;
	.param .b32 retval0;
	call.uni (retval0), 
	vprintf, 
	(
	param0, 
	param1
	);
	ld.param.b32 	%r210, [retval0];
	} // callseq 4
	ld.local.s8 	%r212, [%rd61+-2];
	st.local.u32 	[%rd4], %r212;
	{ // callseq 5, 0
	.param .b64 param0;
	st.param.b64 	[param0], %rd40;
	.param .b64 param1;
	st.param.b64 	[param1], %rd23;
	.param .b32 retval0;
	call.uni (retval0), 
	vprintf, 
	(
	param0, 
	param1
	);
	ld.param.b32 	%r213, [retval0];
	} // callseq 5
	ld.local.s8 	%r215, [%rd61+-1];
	st.local.u32 	[%rd4], %r215;
	{ // callseq 6, 0
	.param .b64 param0;
	st.param.b64 	[param0], %rd40;
	.param .b64 param1;
	st.param.b64 	[param1], %rd23;
	.param .b32 retval0;
	call.uni (retval0), 
	vprintf, 
	(
	param0, 
	param1
	);
	ld.param.b32 	%r216, [retval0];
	} // callseq 6
	ld.local.s8 	%r218, [%rd61];
	st.local.u32 	[%rd4], %r218;
	{ // callseq 7, 0
	.param .b64 param0;
	st.param.b64 	[param0], %rd40;
	.param .b64 param1;
	st.param.b64 	[param1], %rd23;
	.param .b32 retval0;
	call.uni (retval0), 
	vprintf, 
	(
	param0, 
	param1
	);
	ld.param.b32 	%r219, [retval0];
	} // callseq 7
	ld.local.s8 	%r221, [%rd61+1];
	st.local.u32 	[%rd4], %r221;
	{ // callseq 8, 0
	.param .b64 param0;
	st.param.b64 	[param0], %rd40;
	.param .b64 param1;
	st.param.b64 	[param1], %rd23;
	.param .b32 retval0;
	call.uni (retval0), 
	vprintf, 
	(
	param0, 
	param1
	);
	ld.param.b32 	%r222, [retval0];
	} // callseq 8
	ld.local.s8 	%r224, [%rd61+2];
	st.local.u32 	[%rd4], %r224;
	{ // callseq 9, 0
	.param .b64 param0;
	st.param.b64 	[param0], %rd40;
	.param .b64 param1;
	st.param.b64 	[param1], %rd23;
	.param .b32 retval0;
	call.uni (retval0), 
	vprintf, 
	(
	param0, 
	param1
	);
	ld.param.b32 	%r225, [retval0];
	} // callseq 9
	ld.local.s8 	%r227, [%rd61+3];
	st.local.u32 	[%rd4], %r227;
	{ // callseq 10, 0
	.param .b64 param0;
	st.param.b64 	[param0], %rd40;
	.param .b64 param1;
	st.param.b64 	[param1], %rd23;
	.param .b32 retval0;
	call.uni (retval0), 
	vprintf, 
	(
	param0, 
	param1
	);
	ld.param.b32 	%r228, [retval0];
	} // callseq 10
	ld.local.s8 	%r230, [%rd61+4];
	st.local.u32 	[%rd4], %r230;
	{ // callseq 11, 0
	.param .b64 param0;
	st.param.b64 	[param0], %rd40;
	.param .b64 param1;
	st.param.b64 	[param1], %rd23;
	.param .b32 retval0;
	call.uni (retval0), 
	vprintf, 
	(
	param0, 
	param1
	);
	ld.param.b32 	%r231, [retval0];
	} // callseq 11
	ld.local.s8 	%r233, [%rd61+5];
	st.local.u32 	[%rd4], %r233;
	{ // callseq 12, 0
	.param .b64 param0;
	st.param.b64 	[param0], %rd40;
	.param .b64 param1;
	st.param.b64 	[param1], %rd23;
	.param .b32 retval0;
	call.uni (retval0), 
	vprintf, 
	(
	param0, 
	param1
	);
	ld.param.b32 	%r234, [retval0];
	} // callseq 12
	ld.local.s8 	%r236, [%rd61+6];
	st.local.u32 	[%rd4], %r236;
	{ // callseq 13, 0
	.param .b64 param0;
	st.param.b64 	[param0], %rd40;
	.param .b64 param1;
	st.param.b64 	[param1], %rd23;
	.param .b32 retval0;
	call.uni (retval0), 
	vprintf, 
	(
	param0, 
	param1
	);
	ld.param.b32 	%r237, [retval0];
	} // callseq 13
	ld.local.s8 	%r239, [%rd61+7];
	st.local.u32 	[%rd4], %r239;
	{ // callseq 14, 0
	.param .b64 param0;
	st.param.b64 	[param0], %rd40;
	.param .b64 param1;
	st.param.b64 	[param1], %rd23;
	.param .b32 retval0;
	call.uni (retval0), 
	vprintf, 
	(
	param0, 
	param1
	);
	ld.param.b32 	%r240, [retval0];
	} // callseq 14
	ld.local.s8 	%r242, [%rd61+8];
	st.local.u32 	[%rd4], %r242;
	{ // callseq 15, 0
	.param .b64 param0;
	st.param.b64 	[param0], %rd40;
	.param .b64 param1;
	st.param.b64 	[param1], %rd23;
	.param .b32 retval0;
	call.uni (retval0), 
	vprintf, 
	(
	param0, 
	param1
	);
	ld.param.b32 	%r243, [retval0];
	} // callseq 15
	add.s32 	%r312, %r312, 16;
	add.s64 	%rd61, %rd61, 16;
	setp.ne.s32 	%p20, %r312, 0;
	@%p20 bra 	$L__BB0_29;
$L__BB0_30:
	setp.eq.s32 	%p21, %r59, 0;
	@%p21 bra 	$L__BB0_40;
	and.b32  	%r65, %r1, 7;
	setp.lt.u32 	%p22, %r59, 8;
	@%p22 bra 	$L__BB0_33;
	cvt.u64.u32 	%rd42, %r314;
	add.s64 	%rd43, %rd3, %rd42;
	ld.local.s8 	%r245, [%rd43];
	st.local.u32 	[%rd4], %r245;
	mov.u64 	%rd44, $str;
	cvta.global.u64 	%rd45, %rd44;
	add.u64 	%rd46, %SP, 16;
	{ // callseq 16, 0
	.param .b64 param0;
	st.param.b64 	[param0], %rd45;
	.param .b64 param1;
	st.param.b64 	[param1], %rd46;
	.param .b32 retval0;
	call.uni (retval0), 
	vprintf, 
	(
	param0, 
	param1
	);
	ld.param.b32 	%r246, [retval0];
	} // callseq 16
	ld.local.s8 	%r248, [%rd43+1];
	st.local.u32 	[%rd4], %r248;
	{ // callseq 17, 0
	.param .b64 param0;
	st.param.b64 	[param0], %rd45;
	.param .b64 param1;
	st.param.b64 	[param1], %rd46;
	.param .b32 retval0;
	call.uni (retval0), 
	vprintf, 
	(
	param0, 
	param1
	);
	ld.param.b32 	%r249, [retval0];
	} // callseq 17
	ld.local.s8 	%r251, [%rd43+2];
	st.local.u32 	[%rd4], %r251;
	{ // callseq 18, 0
	.param .b64 param0;
	st.param.b64 	[param0], %rd45;
	.param .b64 param1;
	st.param.b64 	[param1], %rd46;
	.param .b32 retval0;
	call.uni (retval0), 
	vprintf, 
	(
	param0, 
	param1
	);
	ld.param.b32 	%r252, [retval0];
	} // callseq 18
	ld.local.s8 	%r254, [%rd43+3];
	st.local.u32 	[%rd4], %r254;
	{ // callseq 19, 0
	.param .b64 param0;
	st.param.b64 	[param0], %rd45;
	.param .b64 param1;
	st.param.b64 	[param1], %rd46;
	.param .b32 retval0;
	call.uni (retval0), 
	vprintf, 
	(
	param0, 
	param1
	);
	ld.param.b32 	%r255, [retval0];
	} // callseq 19
	ld.local.s8 	%r257, [%rd43+4];
	st.local.u32 	[%rd4], %r257;
	{ // callseq 20, 0
	.param .b64 param0;
	st.param.b64 	[param0], %rd45;
	.param .b64 param1;
	st.param.b64 	[param1], %rd46;
	.param .b32 retval0;
	call.uni (retval0), 
	vprintf, 
	(
	param0, 
	param1
	);
	ld.param.b32 	%r258, [retval0];
	} // callseq 20
	ld.local.s8 	%r260, [%rd43+5];
	st.local.u32 	[%rd4], %r260;
	{ // callseq 21, 0
	.param .b64 param0;
	st.param.b64 	[param0], %rd45;
	.param .b64 param1;
	st.param.b64 	[param1], %rd46;
	.param .b32 retval0;
	call.uni (retval0), 
	vprintf, 
	(
	param0, 
	param1
	);
	ld.param.b32 	%r261, [retval0];
	} // callseq 21
	ld.local.s8 	%r263, [%rd43+6];
	st.local.u32 	[%rd4], %r263;
	{ // callseq 22, 0
	.param .b64 param0;
	st.param.b64 	[param0], %rd45;
	.param .b64 param1;
	st.param.b64 	[param1], %rd46;
	.param .b32 retval0;
	call.uni (retval0), 
	vprintf, 
	(
	param0, 
	param1
	);
	ld.param.b32 	%r264, [retval0];
	} // callseq 22
	ld.local.s8 	%r266, [%rd43+7];
	st.local.u32 	[%rd4], %r266;
	{ // callseq 23, 0
	.param .b64 param0;
	st.param.b64 	[param0], %rd45;
	.param .b64 param1;
	st.param.b64 	[param1], %rd46;
	.param .b32 retval0;
	call.uni (retval0), 
	vprintf, 
	(
	param0, 
	param1
	);
	ld.param.b32 	%r267, [retval0];
	} // callseq 23
	add.s32 	%r314, %r314, 8;
$L__BB0_33:
	setp.eq.s32 	%p23, %r65, 0;
	@%p23 bra 	$L__BB0_40;
	setp.lt.u32 	%p24, %r65, 4;
	@%p24 bra 	$L__BB0_36;
	cvt.u64.u32 	%rd47, %r314;
	add.s64 	%rd48, %rd3, %rd47;
	ld.local.s8 	%r269, [%rd48];
	st.local.u32 	[%rd4], %r269;
	mov.u64 	%rd49, $str;
	cvta.global.u64 	%rd50, %rd49;
	add.u64 	%rd51, %SP, 16;
	{ // callseq 24, 0
	.param .b64 param0;
	st.param.b64 	[param0], %rd50;
	.param .b64 param1;
	st.param.b64 	[param1], %rd51;
	.param .b32 retval0;
	call.uni (retval0), 
	vprintf, 
	(
	param0, 
	param1
	);
	ld.param.b32 	%r270, [retval0];
	} // callseq 24
	ld.local.s8 	%r272, [%rd48+1];
	st.local.u32 	[%rd4], %r272;
	{ // callseq 25, 0
	.param .b64 param0;
	st.param.b64 	[param0], %rd50;
	.param .b64 param1;
	st.param.b64 	[param1], %rd51;
	.param .b32 retval0;
	call.uni (retval0), 
	vprintf, 
	(
	param0, 
	param1
	);
	ld.param.b32 	%r273, [retval0];
	} // callseq 25
	ld.local.s8 	%r275, [%rd48+2];
	st.local.u32 	[%rd4], %r275;
	{ // callseq 26, 0
	.param .b64 param0;
	st.param.b64 	[param0], %rd50;
	.param .b64 param1;
	st.param.b64 	[param1], %rd51;
	.param .b32 retval0;
	call.uni (retval0), 
	vprintf, 
	(
	param0, 
	param1
	);
	ld.param.b32 	%r276, [retval0];
	} // callseq 26
	ld.local.s8 	%r278, [%rd48+3];
	st.local.u32 	[%rd4], %r278;
	{ // callseq 27, 0
	.param .b64 param0;
	st.param.b64 	[param0], %rd50;
	.param .b64 param1;
	st.param.b64 	[param1], %rd51;
	.param .b32 retval0;
	call.uni (retval0), 
	vprintf, 
	(
	param0, 
	param1
	);
	ld.param.b32 	%r279, [retval0];
	} // callseq 27
	add.s32 	%r314, %r314, 4;
$L__BB0_36:
	setp.eq.s32 	%p25, %r29, 0;
	@%p25 bra 	$L__BB0_40;
	cvt.u64.u32 	%rd52, %r314;
	add.s64 	%rd62, %rd3, %rd52;
	and.b32  	%r281, %r1, 3;
	neg.s32 	%r316, %r281;
	mov.u64 	%rd53, $str;
	add.u64 	%rd55, %SP, 16;
$L__BB0_38:
	.pragma "nounroll";
	ld.local.s8 	%r282, [%rd62];
	st.local.u32 	[%rd4], %r282;
	cvta.global.u64 	%rd54, %rd53;
	{ // callseq 28, 0
	.param .b64 param0;
	st.param.b64 	[param0], %rd54;
	.param .b64 param1;
	st.param.b64 	[param1], %rd55;
	.param .b32 retval0;
	call.uni (retval0), 
	vprintf, 
	(
	param0, 
	param1
	);
	ld.param.b32 	%r283, [retval0];
	} // callseq 28
	add.s64 	%rd62, %rd62, 1;
	add.s32 	%r316, %r316, 1;
	setp.eq.s32 	%p26, %r316, 0;
	@%p26 bra 	$L__BB0_40;
	bra.uni 	$L__BB0_38;
$L__BB0_39:
	add.s64 	%rd57, %rd3, %rd24;
	mov.b16 	%rs24, 0;
	st.local.u8 	[%rd57], %rs24;
$L__BB0_40:
	ret;

}
	// .globl	_Z10bruteforcePc
.visible .entry _Z10bruteforcePc(
	.param .u64 .ptr .align 1 _Z10bruteforcePc_param_0
)
{
	.local .align 8 .b8 	__local_depot1[16];
	.reg .b64 	%SP;
	.reg .b64 	%SPL;
	.reg .b32 	%r<9>;
	.reg .b64 	%rd<7>;

	mov.u64 	%SPL, __local_depot1;
	cvta.local.u64 	%SP, %SPL;
	add.u64 	%rd1, %SP, 0;
	add.u64 	%rd2, %SPL, 0;
	mov.u32 	%r1, %ctaid.x;
	mov.u32 	%r2, %tid.x;
	mov.u32 	%r3, %ntid.x;
	st.local.v2.u32 	[%rd2], {%r1, %r2};
	st.local.u32 	[%rd2+8], %r3;
	mov.u64 	%rd3, $str$1;
	cvta.global.u64 	%rd4, %rd3;
	{ // callseq 29, 0
	.param .b64 param0;
	st.param.b64 	[param0], %rd4;
	.param .b64 param1;
	st.param.b64 	[param1], %rd1;
	.param .b32 retval0;
	call.uni (retval0), 
	vprintf, 
	(
	param0, 
	param1
	);
	ld.param.b32 	%r4, [retval0];
	} // callseq 29
	mad.lo.s32 	%r6, %r3, %r1, %r2;
	st.local.u32 	[%rd2], %r6;
	mov.u64 	%rd5, $str$2;
	cvta.global.u64 	%rd6, %rd5;
	{ // callseq 30, 0
	.param .b64 param0;
	st.param.b64 	[param0], %rd6;
	.param .b64 param1;
	st.param.b64 	[param1], %rd1;
	.param .b32 retval0;
	call.uni (retval0), 
	vprintf, 
	(
	param0, 
	param1
	);
	ld.param.b32 	%r7, [retval0];
	} // callseq 30
	ret;

}


// ===== COMPILED SASS (sm_100) =====

	.target	sm_100

	.elftype	@"ET_EXEC"


//--------------------- .note.nv.tkinfo           --------------------------
	.section	.note.nv.tkinfo,"",@"SHT_NOTE"
	.sectionflags	@"SHF_NOTE_NV_TKINFO"
	.tkinfo
        /*0018*/ 	.word	0x00000002
        /*0030*/ 	.string	""
        /*0030*/ 	.string	"ptxas"
        /*0030*/ 	.string	"Cuda compilation tools, release 13.0, V13.0.88"
        /*0030*/ 	.string	"Build cuda_13.0.r13.0/compiler.36424714_0"
        /*0030*/ 	.string	"-arch sm_100 -m 64 "



//--------------------- .note.nv.cuinfo           --------------------------
	.section	.note.nv.cuinfo,"",@"SHT_NOTE"
	.sectionflags	@"SHF_NOTE_NV_CUINFO"
        /*0018*/ 	.short	0x0002
        /*001a*/ 	.short	0x0064
        /*001c*/ 	.short	0x0082
	.zero		2


//--------------------- .nv.info                  --------------------------
	.section	.nv.info,"",@"SHT_CUDA_INFO"
	.align	4


	//----- nvinfo : EIATTR_REGCOUNT
	.align		4
        /*0000*/ 	.byte	0x04, 0x2f
        /*0002*/ 	.short	(.L_13 - .L_12)
	.align		4
.L_12:
        /*0004*/ 	.word	index@(_Z15random_passwordPcS_j)
        /*0008*/ 	.word	0x0000001d


	//----- nvinfo : EIATTR_FRAME_SIZE
	.align		4
.L_13:
        /*000c*/ 	.byte	0x04, 0x11
        /*000e*/ 	.short	(.L_15 - .L_14)
	.align		4
.L_14:
        /*0010*/ 	.word	index@(_Z15random_passwordPcS_j)
        /*0014*/ 	.word	0x00000018


	//----- nvinfo : EIATTR_REGCOUNT
	.align		4
.L_15:
        /*0018*/ 	.byte	0x04, 0x2f
        /*001a*/ 	.short	(.L_17 - .L_16)
	.align		4
.L_16:
        /*001c*/ 	.word	index@(_Z10bruteforcePc)
        /*0020*/ 	.word	0x00000019


	//----- nvinfo : EIATTR_FRAME_SIZE
	.align		4
.L_17:
        /*0024*/ 	.byte	0x04, 0x11
        /*0026*/ 	.short	(.L_19 - .L_18)
	.align		4
.L_18:
        /*0028*/ 	.word	index@(_Z10bruteforcePc)
        /*002c*/ 	.word	0x00000010


	//----- nvinfo : EIATTR_MIN_STACK_SIZE
	.align		4
.L_19:
        /*0030*/ 	.byte	0x04, 0x12
        /*0032*/ 	.short	(.L_21 - .L_20)
	.align		4
.L_20:
        /*0034*/ 	.word	index@(_Z10bruteforcePc)
        /*0038*/ 	.word	0x00000010


	//----- nvinfo : EIATTR_MIN_STACK_SIZE
	.align		4
.L_21:
        /*003c*/ 	.byte	0x04, 0x12
        /*003e*/ 	.short	(.L_23 - .L_22)
	.align		4
.L_22:
        /*0040*/ 	.word	index@(_Z15random_passwordPcS_j)
        /*0044*/ 	.word	0x00000018
.L_23:


//--------------------- .nv.compat                --------------------------
	.section	.nv.compat,"",@"SHT_CUDA_COMPAT_INFO"
	.align	4
        /*0000*/ 	.byte	0x02, 0x09, 0x00, 0x00, 0x02, 0x02, 0x01, 0x00, 0x02, 0x05, 0x05, 0x00, 0x03, 0x07, 0x01, 0x01
        /*0010*/ 	.byte	0x02, 0x03, 0x00, 0x00, 0x02, 0x06, 0x01, 0x00, 0x04, 0x0b, 0x08, 0x00, 0x09, 0x00, 0x00, 0x00
        /*0020*/ 	.byte	0x00, 0x00, 0x00, 0x00


//--------------------- .nv.info._Z10bruteforcePc --------------------------
	.section	.nv.info._Z10bruteforcePc,"",@"SHT_CUDA_INFO"
	.sectionflags	@""
	.align	4


	//----- nvinfo : EIATTR_CUDA_API_VERSION
	.align		4
        /*0000*/ 	.byte	0x04, 0x37
        /*0002*/ 	.short	(.L_25 - .L_24)
.L_24:
        /*0004*/ 	.word	0x00000082


	//----- nvinfo : EIATTR_KPARAM_INFO
	.align		4
.L_25:
        /*0008*/ 	.byte	0x04, 0x17
        /*000a*/ 	.short	(.L_27 - .L_26)
.L_26:
        /*000c*/ 	.word	0x00000000
        /*0010*/ 	.short	0x0000
        /*0012*/ 	.short	0x0000
        /*0014*/ 	.byte	0x00, 0xf5, 0x21, 0x00


	//----- nvinfo : EIATTR_SPARSE_MMA_MASK
	.align		4
.L_27:
        /*0018*/ 	.byte	0x03, 0x50
        /*001a*/ 	.short	0x0000


	//----- nvinfo : EIATTR_MAXREG_COUNT
	.align		4
        /*001c*/ 	.byte	0x03, 0x1b
        /*001e*/ 	.short	0x00ff


	//----- nvinfo : EIATTR_EXTERNS
	.align		4
        /*0020*/ 	.byte	0x04, 0x0f
        /*0022*/ 	.short	(.L_29 - .L_28)


	//   ....[0]....
	.align		4
.L_28:
        /*0024*/ 	.word	index@(vprintf)


	//----- nvinfo : EIATTR_MERCURY_ISA_VERSION
	.align		4
.L_29:
        /*0028*/ 	.byte	0x03, 0x5f
        /*002a*/ 	.short	0x0101


	//----- nvinfo : EIATTR_VRC_CTA_INIT_COUNT
	.align		4
        /*002c*/ 	.byte	0x02, 0x4a
	.zero		1
	.zero		1


	//----- nvinfo : EIATTR_SYSCALL_OFFSETS
	.align		4
        /*0030*/ 	.byte	0x04, 0x46
        /*0032*/ 	.short	(.L_31 - .L_30)


	//   ....[0]....
.L_30:
        /*0034*/ 	.word	0x00000130


	//   ....[1]....
        /*0038*/ 	.word	0x000001d0


	//----- nvinfo : EIATTR_EXIT_INSTR_OFFSETS
	.align		4
.L_31:
        /*003c*/ 	.byte	0x04, 0x1c
        /*003e*/ 	.short	(.L_33 - .L_32)


	//   ....[0]....
.L_32:
        /*0040*/ 	.word	0x000001e0


	//----- nvinfo : EIATTR_CBANK_PARAM_SIZE
	.align		4
.L_33:
        /*0044*/ 	.byte	0x03, 0x19
        /*0046*/ 	.short	0x0008


	//----- nvinfo : EIATTR_PARAM_CBANK
	.align		4
        /*0048*/ 	.byte	0x04, 0x0a
        /*004a*/ 	.short	(.L_35 - .L_34)
	.align		4
.L_34:
        /*004c*/ 	.word	index@(.nv.constant0._Z10bruteforcePc)
        /*0050*/ 	.short	0x0380
        /*0052*/ 	.short	0x0008


	//----- nvinfo : EIATTR_SW_WAR
	.align		4
.L_35:
        /*0054*/ 	.byte	0x04, 0x36
        /*0056*/ 	.short	(.L_37 - .L_36)
.L_36:
        /*0058*/ 	.word	0x00000008
.L_37:


//--------------------- .nv.info._Z15random_passwordPcS_j --------------------------
	.section	.nv.info._Z15random_passwordPcS_j,"",@"SHT_CUDA_INFO"
	.sectionflags	@""
	.align	4


	//----- nvinfo : EIATTR_CUDA_API_VERSION
	.align		4
        /*0000*/ 	.byte	0x04, 0x37
        /*0002*/ 	.short	(.L_39 - .L_38)
.L_38:
        /*0004*/ 	.word	0x00000082


	//----- nvinfo : EIATTR_KPARAM_INFO
	.align		4
.L_39:
        /*0008*/ 	.byte	0x04, 0x17
        /*000a*/ 	.short	(.L_41 - .L_40)
.L_40:
        /*000c*/ 	.word	0x00000000
        /*0010*/ 	.short	0x0002
        /*0012*/ 	.short	0x0010
        /*0014*/ 	.byte	0x00, 0xf0, 0x11, 0x00


	//----- nvinfo : EIATTR_KPARAM_INFO
	.align		4
.L_41:
        /*0018*/ 	.byte	0x04, 0x17
        /*001a*/ 	.short	(.L_43 - .L_42)
.L_42:
        /*001c*/ 	.word	0x00000000
        /*0020*/ 	.short	0x0001
        /*0022*/ 	.short	0x0008
        /*0024*/ 	.byte	0x00, 0xf5, 0x21, 0x00


	//----- nvinfo : EIATTR_KPARAM_INFO
	.align		4
.L_43:
        /*0028*/ 	.byte	0x04, 0x17
        /*002a*/ 	.short	(.L_45 - .L_44)
.L_44:
        /*002c*/ 	.word	0x00000000
        /*0030*/ 	.short	0x0000
        /*0032*/ 	.short	0x0000
        /*0034*/ 	.byte	0x00, 0xf5, 0x21, 0x00


	//----- nvinfo : EIATTR_SPARSE_MMA_MASK
	.align		4
.L_45:
        /*0038*/ 	.byte	0x03, 0x50
        /*003a*/ 	.short	0x0000


	//----- nvinfo : EIATTR_MAXREG_COUNT
	.align		4
        /*003c*/ 	.byte	0x03, 0x1b
        /*003e*/ 	.short	0x00ff


	//----- nvinfo : EIATTR_EXTERNS
	.align		4
        /*0040*/ 	.byte	0x04, 0x0f
        /*0042*/ 	.short	(.L_47 - .L_46)


	//   ....[0]....
	.align		4
.L_46:
        /*0044*/ 	.word	index@(vprintf)


	//----- nvinfo : EIATTR_MERCURY_ISA_VERSION
	.align		4
.L_47:
        /*0048*/ 	.byte	0x03, 0x5f
        /*004a*/ 	.short	0x0101


	//----- nvinfo : EIATTR_VRC_CTA_INIT_COUNT
	.align		4
        /*004c*/ 	.byte	0x02, 0x4a
	.zero		1
	.zero		1


	//----- nvinfo : EIATTR_SYSCALL_OFFSETS
	.align		4
        /*0050*/ 	.byte	0x04, 0x46
        /*0052*/ 	.short	(.L_49 - .L_48)


	//   ....[0]....
.L_48:
        /*0054*/ 	.word	0x00001750


	//   ....[1]....
        /*0058*/ 	.word	0x000017f0


	//   ....[2]....
        /*005c*/ 	.word	0x00001890


	//   ....[3]....
        /*0060*/ 	.word	0x00001930


	//   ....[4]....
        /*0064*/ 	.word	0x000019d0


	//   ....[5]....
        /*0068*/ 	.word	0x00001a70


	//   ....[6]....
        /*006c*/ 	.word	0x00001b10


	//   ....[7]....
        /*0070*/ 	.word	0x00001bb0


	//   ....[8]....
        /*0074*/ 	.word	0x00001c50


	//   ....[9]....
        /*0078*/ 	.word	0x00001cf0


	//   ....[10]....
        /*007c*/ 	.word	0x00001d90


	//   ....[11]....
        /*0080*/ 	.word	0x00001e30


	//   ....[12]....
        /*0084*/ 	.word	0x00001ed0


	//   ....[13]....
        /*0088*/ 	.word	0x00001f70


	//   ....[14]....
        /*008c*/ 	.word	0x00002010


	//   ....[15]....
        /*0090*/ 	.word	0x000020b0


	//   ....[16]....
        /*0094*/ 	.word	0x00002230


	//   ....[17]....
        /*0098*/ 	.word	0x000022d0


	//   ....[18]....
        /*009c*/ 	.word	0x00002370


	//   ....[19]....
        /*00a0*/ 	.word	0x00002410


	//   ....[20]....
        /*00a4*/ 	.word	0x000024b0


	//   ....[21]....
        /*00a8*/ 	.word	0x00002550


	//   ....[22]....
        /*00ac*/ 	.word	0x000025f0


	//   ....[23]....
        /*00b0*/ 	.word	0x00002690


	//   ....[24]....
        /*00b4*/ 	.word	0x000027c0


	//   ....[25]....
        /*00b8*/ 	.word	0x00002860


	//   ....[26]....
        /*00bc*/ 	.word	0x00002900


	//   ....[27]....
        /*00c0*/ 	.word	0x000029a0


	//   ....[28]....
        /*00c4*/ 	.word	0x00002ae0


	//----- nvinfo : EIATTR_EXIT_INSTR_OFFSETS
	.align		4
.L_49:
        /*00c8*/ 	.byte	0x04, 0x1c
        /*00ca*/ 	.short	(.L_51 - .L_50)


	//   ....[0]....
.L_50:
        /*00cc*/ 	.word	0x00002120


	//   ....[1]....
        /*00d0*/ 	.word	0x000026c0


	//   ....[2]....
        /*00d4*/ 	.word	0x000029e0


	//   ....[3]....
        /*00d8*/ 	.word	0x00002b10


	//   ....[4]....
        /*00dc*/ 	.word	0x00002b60


	//----- nvinfo : EIATTR_CRS_STACK_SIZE
	.align		4
.L_51:
        /*00e0*/ 	.byte	0x04, 0x1e
        /*00e2*/ 	.short	(.L_53 - .L_52)
.L_52:
        /*00e4*/ 	.word	0x00000000


	//----- nvinfo : EIATTR_CBANK_PARAM_SIZE
	.align		4
.L_53:
        /*00e8*/ 	.byte	0x03, 0x19
        /*00ea*/ 	.short	0x0014


	//----- nvinfo : EIATTR_PARAM_CBANK
	.align		4
        /*00ec*/ 	.byte	0x04, 0x0a
        /*00ee*/ 	.short	(.L_55 - .L_54)
	.align		4
.L_54:
        /*00f0*/ 	.word	index@(.nv.constant0._Z15random_passwordPcS_j)
        /*00f4*/ 	.short	0x0380
        /*00f6*/ 	.short	0x0014


	//----- nvinfo : EIATTR_SW_WAR
	.align		4
.L_55:
        /*00f8*/ 	.byte	0x04, 0x36
        /*00fa*/ 	.short	(.L_57 - .L_56)
.L_56:
        /*00fc*/ 	.word	0x00000008
.L_57:


//--------------------- .nv.callgraph             --------------------------
	.section	.nv.callgraph,"",@"SHT_CUDA_CALLGRAPH"
	.align	4
	.sectionentsize	8
	.align		4
        /*0000*/ 	.word	0x00000000
	.align		4
        /*0004*/ 	.word	0xffffffff
	.align		4
        /*0008*/ 	.word	index@(_Z10bruteforcePc)
	.align		4
        /*000c*/ 	.word	index@(vprintf)
	.align		4
        /*0010*/ 	.word	index@(_Z15random_passwordPcS_j)
	.align		4
        /*0014*/ 	.word	index@(vprintf)
	.align		4
        /*0018*/ 	.word	0x00000000
	.align		4
        /*001c*/ 	.word	0xfffffffe
	.align		4
        /*0020*/ 	.word	0x00000000
	.align		4
        /*0024*/ 	.word	0xfffffffd
	.align		4
        /*0028*/ 	.word	0x00000000
	.align		4
        /*002c*/ 	.word	0xfffffffc


//--------------------- .nv.constant4             --------------------------
	.section	.nv.constant4,"a",@progbits
	.align	8
	.align		8
.nv.constant4:
        /*0000*/ 	.dword	vprintf
	.align		8
        /*0008*/ 	.dword	precalc_xorwow_matrix
	.align		8
        /*0010*/ 	.dword	precalc_xorwow_offset_matrix
	.align		8
        /*0018*/ 	.dword	mrg32k3aM1
	.align		8
        /*0020*/ 	.dword	mrg32k3aM2
	.align		8
        /*0028*/ 	.dword	mrg32k3aM1SubSeq
	.align		8
        /*0030*/ 	.dword	mrg32k3aM2SubSeq
	.align		8
        /*0038*/ 	.dword	mrg32k3aM1Seq
	.align		8
        /*0040*/ 	.dword	mrg32k3aM2Seq
	.align		8
        /*0048*/ 	.dword	$str
	.align		8
        /*0050*/ 	.dword	$str$1
	.align		8
        /*0058*/ 	.dword	$str$2


//--------------------- .nv.constant3             --------------------------
	.section	.nv.constant3,"a",@progbits
	.align	8
.nv.constant3:
	.type		__cr_lgamma_table,@object
	.size		__cr_lgamma_table,(.L_8 - __cr_lgamma_table)
__cr_lgamma_table:
        /*0000*/ 	.byte	0x00, 0x00, 0x00, 0x00, 0x00, 0x00, 0x00, 0x00, 0x00, 0x00, 0x00, 0x00, 0x00, 0x00, 0x00, 0x00
        /*0010*/ 	.byte	0xef, 0x39, 0xfa, 0xfe, 0x42, 0x2e, 0xe6, 0x3f, 0x02, 0x20, 0x2a, 0xfa, 0x0b, 0xab, 0xfc, 0x3f
        /*0020*/ 	.byte	0xf9, 0x2c, 0x92, 0x7c, 0xa7, 0x6c, 0x09, 0x40, 0xc9, 0x79, 0x44, 0x3c, 0x64, 0x26, 0x13, 0x40
        /*0030*/ 	.byte	0xca, 0x01, 0xcf, 0x3a, 0x27, 0x51, 0x1a, 0x40, 0x30, 0xcc, 0x2d, 0xf3, 0xe1, 0x0c, 0x21, 0x40
        /*0040*/ 	.byte	0x0d, 0xb7, 0xfc, 0x82, 0x8e, 0x35, 0x25, 0x40
.L_8:


//--------------------- .text._Z10bruteforcePc    --------------------------
	.section	.text._Z10bruteforcePc,"ax",@progbits
	.align	128
        .global         _Z10bruteforcePc
        .type           _Z10bruteforcePc,@function
        .size           _Z10bruteforcePc,(.L_x_51 - _Z10bruteforcePc)
        .other          _Z10bruteforcePc,@"STO_CUDA_ENTRY STV_DEFAULT"
_Z10bruteforcePc:
.text._Z10bruteforcePc:
[----:B------:R-:W0:Y:S01]  /*0000*/  LDC R1, c[0x0][0x37c] ;  /* 0x0000df00ff017b82 */ /* 0x000e220000000800 */
[----:B------:R-:W1:Y:S01]  /*0010*/  S2R R16, SR_CTAID.X ;  /* 0x0000000000107919 */ /* 0x000e620000002500 */
[----:B------:R-:W2:Y:S06]  /*0020*/  LDCU UR5, c[0x0][0x2fc] ;  /* 0x00005f80ff0577ac */ /* 0x000eac0008000800 */
[----:B------:R-:W3:Y:S01]  /*0030*/  LDC R18, c[0x0][0x360] ;  /* 0x0000d800ff127b82 */ /* 0x000ee20000000800 */
[----:B0-----:R-:W-:Y:S01]  /*0040*/  VIADD R1, R1, 0xfffffff0 ;  /* 0xfffffff001017836 */ /* 0x001fe20000000000 */
[----:B------:R-:W1:Y:S01]  /*0050*/  S2R R17, SR_TID.X ;  /* 0x0000000000117919 */ /* 0x000e620000002100 */
[----:B------:R-:W0:Y:S01]  /*0060*/  LDCU UR4, c[0x0][0x2f8] ;  /* 0x00005f00ff0477ac */ /* 0x000e220008000800 */
[----:B------:R-:W-:Y:S01]  /*0070*/  MOV R2, 0x0 ;  /* 0x0000000000027802 */ /* 0x000fe20000000f00 */
[----:B------:R-:W4:Y:S03]  /*0080*/  LDCU.64 UR6, c[0x4][0x50] ;  /* 0x01000a00ff0677ac */ /* 0x000f260008000a00 */
[----:B------:R5:W5:Y:S01]  /*0090*/  LDC.64 R8, c[0x4][R2] ;  /* 0x0100000002087b82 */ /* 0x000b620000000a00 */
[----:B0-----:R-:W-:Y:S01]  /*00a0*/  IADD3 R19, P0, PT, R1, UR4, RZ ;  /* 0x0000000401137c10 */ /* 0x001fe2000ff1e0ff */
[----:B---3--:R0:W-:Y:S01]  /*00b0*/  STL [R1+0x8], R18 ;  /* 0x0000081201007387 */ /* 0x0081e20000100800 */
[----:B----4-:R-:W-:-:S03]  /*00c0*/  MOV R4, UR6 ;  /* 0x0000000600047c02 */ /* 0x010fc60008000f00 */
[----:B--2---:R-:W-:Y:S01]  /*00d0*/  IMAD.X R22, RZ, RZ, UR5, P0 ;  /* 0x00000005ff167e24 */ /* 0x004fe200080e06ff */
[----:B------:R-:W-:Y:S01]  /*00e0*/  MOV R6, R19 ;  /* 0x0000001300067202 */ /* 0x000fe20000000f00 */
[----:B------:R-:W-:Y:S02]  /*00f0*/  IMAD.U32 R5, RZ, RZ, UR7 ;  /* 0x00000007ff057e24 */ /* 0x000fe4000f8e00ff */
[----:B------:R-:W-:Y:S01]  /*0100*/  IMAD.MOV.U32 R7, RZ, RZ, R22 ;  /* 0x000000ffff077224 */ /* 0x000fe200078e0016 */
[----:B-1----:R0:W-:Y:S06]  /*0110*/  STL.64 [R1], R16 ;  /* 0x0000001001007387 */ /* 0x0021ec0000100a00 */
[----:B------:R-:W-:-:S07]  /*0120*/  LEPC R20, `(.L_x_0) ;  /* 0x000000001014794e */ /* 0x000fce0000000000 */
[----:B0----5:R-:W-:Y:S05]  /*0130*/  CALL.ABS.NOINC R8 ;  /* 0x0000000008007343 */ /* 0x021fea0003c00000 */
.L_x_0:
[----:B------:R-:W-:Y:S01]  /*0140*/  IMAD R16, R16, R18, R17 ;  /* 0x0000001210107224 */ /* 0x000fe200078e0211 */
[----:B------:R-:W0:Y:S01]  /*0150*/  LDC.64 R2, c[0x4][R2] ;  /* 0x0100000002027b82 */ /* 0x000e220000000a00 */
[----:B------:R-:W1:Y:S01]  /*0160*/  LDCU.64 UR4, c[0x4][0x58] ;  /* 0x01000b00ff0477ac */ /* 0x000e620008000a00 */
[----:B------:R-:W-:Y:S01]  /*0170*/  MOV R6, R19 ;  /* 0x0000001300067202 */ /* 0x000fe20000000f00 */
[----:B------:R-:W-:Y:S01]  /*0180*/  IMAD.MOV.U32 R7, RZ, RZ, R22 ;  /* 0x000000ffff077224 */ /* 0x000fe200078e0016 */
[----:B------:R2:W-:Y:S01]  /*0190*/  STL [R1], R16 ;  /* 0x0000001001007387 */ /* 0x0005e20000100800 */
[----:B-1----:R-:W-:Y:S01]  /*01a0*/  MOV R4, UR4 ;  /* 0x0000000400047c02 */ /* 0x002fe20008000f00 */
[----:B--2---:R-:W-:-:S07]  /*01b0*/  IMAD.U32 R5, RZ, RZ, UR5 ;  /* 0x00000005ff057e24 */ /* 0x004fce000f8e00ff */
[----:B------:R-:W-:-:S07]  /*01c0*/  LEPC R20, `(.L_x_1) ;  /* 0x000000001014794e */ /* 0x000fce0000000000 */
[----:B0-----:R-:W-:Y:S05]  /*01d0*/  CALL.ABS.NOINC R2 ;  /* 0x0000000002007343 */ /* 0x001fea0003c00000 */
.L_x_1:
[----:B------:R-:W-:Y:S05]  /*01e0*/  EXIT ;  /* 0x000000000000794d */ /* 0x000fea0003800000 */
.L_x_2:
[----:B------:R-:W-:-:S00]  /*01f0*/  BRA `(.L_x_2) ;  /* 0xfffffffc00fc7947 */ /* 0x000fc0000383ffff */
[----:B------:R-:W-:-:S00]  /*0200*/  NOP ;  /* 0x0000000000007918 */ /* 0x000fc00000000000 */
[----:B------:R-:W-:-:S00]  /*0210*/  NOP ;  /* 0x0000000000007918 */ /* 0x000fc00000000000 */
[----:B------:R-:W-:-:S00]  /*0220*/  NOP ;  /* 0x0000000000007918 */ /* 0x000fc00000000000 */
[----:B------:R-:W-:-:S00]  /*0230*/  NOP ;  /* 0x0000000000007918 */ /* 0x000fc00000000000 */
[----:B------:R-:W-:-:S00]  /*0240*/  NOP ;  /* 0x0000000000007918 */ /* 0x000fc00000000000 */
[----:B------:R-:W-:-:S00]  /*0250*/  NOP ;  /* 0x0000000000007918 */ /* 0x000fc00000000000 */
[----:B------:R-:W-:-:S00]  /*0260*/  NOP ;  /* 0x0000000000007918 */ /* 0x000fc00000000000 */
[----:B------:R-:W-:-:S00]  /*0270*/  NOP ;  /* 0x0000000000007918 */ /* 0x000fc00000000000 */
.L_x_51:


//--------------------- .text._Z15random_passwordPcS_j --------------------------
	.section	.text._Z15random_passwordPcS_j,"ax",@progbits
	.align	128
        .global         _Z15random_passwordPcS_j
        .type           _Z15random_passwordPcS_j,@function
        .size           _Z15random_passwordPcS_j,(.L_x_52 - _Z15random_passwordPcS_j)
        .other          _Z15random_passwordPcS_j,@"STO_CUDA_ENTRY STV_DEFAULT"
_Z15random_passwordPcS_j:
.text._Z15random_passwordPcS_j:
[----:B------:R-:W0:Y:S01]  /*0000*/  LDC R1, c[0x0][0x37c] ;  /* 0x0000df00ff017b82 */ /* 0x000e220000000800 */
[----:B------:R-:W1:Y:S01]  /*0010*/  LDCU UR4, c[0x0][0x2f8] ;  /* 0x00005f00ff0477ac */ /* 0x000e620008000800 */
[----:B0-----:R-:W-:Y:S01]  /*0020*/  VIADD R1, R1, 0xffffffe8 ;  /* 0xffffffe801017836 */ /* 0x001fe20000000000 */
[----:B------:R-:W0:Y:S01]  /*0030*/  LDCU UR5, c[0x0][0x2fc] ;  /* 0x00005f80ff0577ac */ /* 0x000e220008000800 */
[----:B------:R-:W2:Y:S01]  /*0040*/  LDCU.64 UR12, c[0x0][0x358] ;  /* 0x00006b00ff0c77ac */ /* 0x000ea20008000a00 */
[----:B------:R-:W3:Y:S02]  /*0050*/  LDCU.64 UR8, c[0x0][0x380] ;  /* 0x00007000ff0877ac */ /* 0x000ee40008000a00 */
[----:B-1----:R-:W-:Y:S01]  /*0060*/  IADD3 R25, P0, PT, R1, UR4, RZ ;  /* 0x0000000401197c10 */ /* 0x002fe2000ff1e0ff */
[----:B------:R-:W-:-:S03]  /*0070*/  UMOV UR4, URZ ;  /* 0x000000ff00047c82 */ /* 0x000fc60008000000 */
[----:B------:R-:W-:Y:S01]  /*0080*/  IADD3 R23, P1, PT, R25, 0x10, RZ ;  /* 0x0000001019177810 */ /* 0x000fe20007f3e0ff */
[----:B0-----:R-:W-:-:S04]  /*0090*/  IMAD.X R24, RZ, RZ, UR5, P0 ;  /* 0x00000005ff187e24 */ /* 0x001fc800080e06ff */
[----:B--23--:R-:W-:-:S08]  /*00a0*/  IMAD.X R19, RZ, RZ, R24, P1 ;  /* 0x000000ffff137224 */ /* 0x00cfd000008e0618 */
.L_x_3:
[----:B------:R-:W-:-:S04]  /*00b0*/  UIADD3 UR5, UP0, UPT, UR4, UR8, URZ ;  /* 0x0000000804057290 */ /* 0x000fc8000ff1e0ff */
[----:B------:R-:W-:Y:S02]  /*00c0*/  UIADD3.X UR6, UPT, UPT, URZ, UR9, URZ, UP0, !UPT ;  /* 0x00000009ff067290 */ /* 0x000fe400087fe4ff */
[----:B------:R-:W-:-:S04]  /*00d0*/  IMAD.U32 R2, RZ, RZ, UR5 ;  /* 0x00000005ff027e24 */ /* 0x000fc8000f8e00ff */
[----:B------:R-:W-:-:S05]  /*00e0*/  MOV R3, UR6 ;  /* 0x0000000600037c02 */ /* 0x000fca0008000f00 */
[----:B------:R-:W2:Y:S01]  /*00f0*/  LDG.E.U8 R2, desc[UR12][R2.64] ;  /* 0x0000000c02027981 */ /* 0x000ea2000c1e1100 */
[----:B------:R-:W-:Y:S01]  /*0100*/  IMAD.U32 R22, RZ, RZ, UR4 ;  /* 0x00000004ff167e24 */ /* 0x000fe2000f8e00ff */
[----:B------:R-:W-:Y:S01]  /*0110*/  UIADD3 UR4, UPT, UPT, UR4, 0x1, URZ ;  /* 0x0000000104047890 */ /* 0x000fe2000fffe0ff */
[----:B--2---:R-:W-:-:S13]  /*0120*/  ISETP.NE.AND P0, PT, R2, RZ, PT ;  /* 0x000000ff0200720c */ /* 0x004fda0003f05270 */
[----:B------:R-:W-:Y:S05]  /*0130*/  @P0 BRA `(.L_x_3) ;  /* 0xfffffffc00dc0947 */ /* 0x000fea000383ffff */
[----:B------:R-:W0:Y:S01]  /*0140*/  LDCU.64 UR8, c[0x0][0x388] ;  /* 0x00007100ff0877ac */ /* 0x000e220008000a00 */
[----:B------:R-:W-:-:S05]  /*0150*/  UMOV UR4, URZ ;  /* 0x000000ff00047c82 */ /* 0x000fca0008000000 */
.L_x_4:
[----:B0-----:R-:W-:-:S04]  /*0160*/  UIADD3 UR5, UP0, UPT, UR4, UR8, URZ ;  /* 0x0000000804057290 */ /* 0x001fc8000ff1e0ff */
[----:B------:R-:W-:Y:S02]  /*0170*/  UIADD3.X UR6, UPT, UPT, URZ, UR9, URZ, UP0, !UPT ;  /* 0x00000009ff067290 */ /* 0x000fe400087fe4ff */
[----:B------:R-:W-:-:S04]  /*0180*/  IMAD.U32 R2, RZ, RZ, UR5 ;  /* 0x00000005ff027e24 */ /* 0x000fc8000f8e00ff */
[----:B------:R-:W-:-:S05]  /*0190*/  IMAD.U32 R3, RZ, RZ, UR6 ;  /* 0x00000006ff037e24 */ /* 0x000fca000f8e00ff */
[----:B------:R-:W2:Y:S01]  /*01a0*/  LDG.E.U8 R2, desc[UR12][R2.64] ;  /* 0x0000000c02027981 */ /* 0x000ea2000c1e1100 */
[----:B------:R-:W-:Y:S01]  /*01b0*/  UMOV UR10, UR4 ;  /* 0x00000004000a7c82 */ /* 0x000fe20008000000 */
[----:B------:R-:W-:Y:S01]  /*01c0*/  UIADD3 UR4, UPT, UPT, UR4, 0x1, URZ ;  /* 0x0000000104047890 */ /* 0x000fe2000fffe0ff */
[----:B--2---:R-:W-:-:S13]  /*01d0*/  ISETP.NE.AND P0, PT, R2, RZ, PT ;  /* 0x000000ff0200720c */ /* 0x004fda0003f05270 */
[----:B------:R-:W-:Y:S05]  /*01e0*/  @P0 BRA `(.L_x_4) ;  /* 0xfffffffc00dc0947 */ /* 0x000fea000383ffff */
[----:B------:R-:W-:-:S09]  /*01f0*/  UISETP.NE.AND UP0, UPT, UR10, URZ, UPT ;  /* 0x000000ff0a00728c */ /* 0x000fd2000bf05270 */
[----:B------:R-:W-:Y:S05]  /*0200*/  BRA.U !UP0, `(.L_x_5) ;  /* 0x0000000508d07547 */ /* 0x000fea000b800000 */
[----:B------:R-:W-:Y:S02]  /*0210*/  UISETP.GE.U32.AND UP1, UPT, UR10, 0x10, UPT ;  /* 0x000000100a00788c */ /* 0x000fe4000bf26070 */
[----:B------:R-:W-:Y:S01]  /*0220*/  ULOP3.LUT UP0, UR15, UR10, 0xf, URZ, 0xc0, !UPT ;  /* 0x0000000f0a0f7892 */ /* 0x000fe2000f80c0ff */
[----:B------:R-:W-:-:S06]  /*0230*/  UMOV UR4, URZ ;  /* 0x000000ff00047c82 */ /* 0x000fcc0008000000 */
[----:B------:R-:W-:Y:S05]  /*0240*/  BRA.U !UP1, `(.L_x_6) ;  /* 0x0000000109b47547 */ /* 0x000fea000b800000 */
[----:B------:R-:W0:Y:S01]  /*0250*/  S2UR UR7, SR_CgaCtaId ;  /* 0x00000000000779c3 */ /* 0x000e220000008800 */
[----:B------:R-:W-:Y:S02]  /*0260*/  UIADD3 UR11, UP1, UPT, UR8, 0x7, URZ ;  /* 0x00000007080b7890 */ /* 0x000fe4000ff3e0ff */
[----:B------:R-:W-:Y:S02]  /*0270*/  ULOP3.LUT UR5, UR10, 0xfffffff0, URZ, 0xc0, !UPT ;  /* 0xfffffff00a057892 */ /* 0x000fe4000f8ec0ff */
[----:B------:R-:W-:Y:S02]  /*0280*/  UIADD3.X UR14, UPT, UPT, URZ, UR9, URZ, UP1, !UPT ;  /* 0x00000009ff0e7290 */ /* 0x000fe40008ffe4ff */
[----:B------:R-:W-:Y:S01]  /*0290*/  IMAD.U32 R2, RZ, RZ, UR11 ;  /* 0x0000000bff027e24 */ /* 0x000fe2000f8e00ff */
[----:B------:R-:W-:Y:S01]  /*02a0*/  UMOV UR6, 0x400 ;  /* 0x0000040000067882 */ /* 0x000fe20000000000 */
[----:B------:R-:W-:Y:S02]  /*02b0*/  ULOP3.LUT UR4, UR10, 0x7ffffff0, URZ, 0xc0, !UPT ;  /* 0x7ffffff00a047892 */ /* 0x000fe4000f8ec0ff */
[----:B------:R-:W-:Y:S01]  /*02c0*/  MOV R3, UR14 ;  /* 0x0000000e00037c02 */ /* 0x000fe20008000f00 */
[----:B------:R-:W-:-:S02]  /*02d0*/  UIADD3 UR5, UPT, UPT, -UR5, URZ, URZ ;  /* 0x000000ff05057290 */ /* 0x000fc4000fffe1ff */
[----:B0-----:R-:W-:-:S12]  /*02e0*/  ULEA UR6, UR7, UR6, 0x18 ;  /* 0x0000000607067291 */ /* 0x001fd8000f8ec0ff */
.L_x_7:
[----:B0-----:R-:W2:Y:S04]  /*02f0*/  LDG.E.U8 R4, desc[UR12][R2.64+0x8] ;  /* 0x0000080c02047981 */ /* 0x001ea8000c1e1100 */
[----:B------:R-:W2:Y:S04]  /*0300*/  LDG.E.U8 R7, desc[UR12][R2.64+0x7] ;  /* 0x0000070c02077981 */ /* 0x000ea8000c1e1100 */
[----:B------:R-:W3:Y:S04]  /*0310*/  LDG.E.U8 R6, desc[UR12][R2.64+0x6] ;  /* 0x0000060c02067981 */ /* 0x000ee8000c1e1100 */
[----:B------:R-:W3:Y:S04]  /*0320*/  LDG.E.U8 R9, desc[UR12][R2.64+0x5] ;  /* 0x0000050c02097981 */ /* 0x000ee8000c1e1100 */
[----:B------:R-:W4:Y:S04]  /*0330*/  LDG.E.U8 R8, desc[UR12][R2.64+0x4] ;  /* 0x0000040c02087981 */ /* 0x000f28000c1e1100 */
[----:B------:R-:W4:Y:S04]  /*0340*/  LDG.E.U8 R11, desc[UR12][R2.64+0x3] ;  /* 0x0000030c020b7981 */ /* 0x000f28000c1e1100 */
[----:B------:R-:W5:Y:S04]  /*0350*/  LDG.E.U8 R10, desc[UR12][R2.64+0x2] ;  /* 0x0000020c020a7981 */ /* 0x000f68000c1e1100 */
        /* <DEDUP_REMOVED lines=8> */
[----:B------:R0:W5:Y:S01]  /*03e0*/  LDG.E.U8 R0, desc[UR12][R2.64+-0x7] ;  /* 0xfffff90c02007981 */ /* 0x000162000c1e1100 */
[----:B------:R-:W-:-:S04]  /*03f0*/  UIADD3 UR5, UPT, UPT, UR5, 0x10, URZ ;  /* 0x0000001005057890 */ /* 0x000fc8000fffe0ff */
[----:B------:R-:W-:Y:S01]  /*0400*/  UISETP.NE.AND UP1, UPT, UR5, URZ, UPT ;  /* 0x000000ff0500728c */ /* 0x000fe2000bf25270 */
[----:B0-----:R-:W-:-:S05]  /*0410*/  IADD3 R2, P0, PT, R2, 0x10, RZ ;  /* 0x0000001002027810 */ /* 0x001fca0007f1e0ff */
[----:B------:R-:W-:Y:S01]  /*0420*/  IMAD.X R3, RZ, RZ, R3, P0 ;  /* 0x000000ffff037224 */ /* 0x000fe200000e0603 */
[----:B--2---:R-:W-:Y:S02]  /*0430*/  PRMT R7, R7, 0x3340, R4 ;  /* 0x0000334007077816 */ /* 0x004fe40000000004 */
[----:B---3--:R-:W-:-:S04]  /*0440*/  PRMT R6, R9, 0x3340, R6 ;  /* 0x0000334009067816 */ /* 0x008fc80000000006 */
[----:B------:R-:W-:Y:S02]  /*0450*/  PRMT R7, R6, 0x5410, R7 ;  /* 0x0000541006077816 */ /* 0x000fe40000000007 */
[----:B----4-:R-:W-:Y:S02]  /*0460*/  PRMT R8, R11, 0x3340, R8 ;  /* 0x000033400b087816 */ /* 0x010fe40000000008 */
[----:B-----5:R-:W-:-:S04]  /*0470*/  PRMT R13, R13, 0x3340, R10 ;  /* 0x000033400d0d7816 */ /* 0x020fc8000000000a */
[----:B------:R-:W-:Y:S02]  /*0480*/  PRMT R6, R13, 0x5410, R8 ;  /* 0x000054100d067816 */ /* 0x000fe40000000008 */
[----:B------:R-:W-:Y:S02]  /*0490*/  PRMT R12, R15, 0x3340, R12 ;  /* 0x000033400f0c7816 */ /* 0x000fe4000000000c */
[----:B------:R-:W-:Y:S02]  /*04a0*/  PRMT R17, R17, 0x3340, R14 ;  /* 0x0000334011117816 */ /* 0x000fe4000000000e */
[----:B------:R-:W-:Y:S02]  /*04b0*/  PRMT R4, R21, 0x3340, R16 ;  /* 0x0000334015047816 */ /* 0x000fe40000000010 */
[----:B------:R-:W-:Y:S02]  /*04c0*/  PRMT R9, R0, 0x3340, R5 ;  /* 0x0000334000097816 */ /* 0x000fe40000000005 */
[----:B------:R-:W-:-:S02]  /*04d0*/  PRMT R5, R17, 0x5410, R12 ;  /* 0x0000541011057816 */ /* 0x000fc4000000000c */
[----:B------:R-:W-:-:S05]  /*04e0*/  PRMT R4, R9, 0x5410, R4 ;  /* 0x0000541009047816 */ /* 0x000fca0000000004 */
[----:B------:R0:W-:Y:S01]  /*04f0*/  STS.128 [UR6], R4 ;  /* 0x00000004ff007988 */ /* 0x0001e20008000c06 */
[----:B------:R-:W-:Y:S01]  /*0500*/  UIADD3 UR6, UPT, UPT, UR6, 0x10, URZ ;  /* 0x0000001006067890 */ /* 0x000fe2000fffe0ff */
[----:B------:R-:W-:Y:S11]  /*0510*/  BRA.U UP1, `(.L_x_7) ;  /* 0xfffffffd01747547 */ /* 0x000ff6000b83ffff */
.L_x_6:
[----:B------:R-:W-:Y:S05]  /*0520*/  BRA.U !UP0, `(.L_x_5) ;  /* 0x0000000508087547 */ /* 0x000fea000b800000 */
[----:B------:R-:W-:Y:S02]  /*0530*/  UISETP.GE.U32.AND UP1, UPT, UR15, 0x8, UPT ;  /* 0x000000080f00788c */ /* 0x000fe4000bf26070 */
[----:B------:R-:W-:-:S04]  /*0540*/  ULOP3.LUT UR7, UR10, 0x7, URZ, 0xc0, !UPT ;  /* 0x000000070a077892 */ /* 0x000fc8000f8ec0ff */
[----:B------:R-:W-:-:S03]  /*0550*/  UISETP.NE.AND UP0, UPT, UR7, URZ, UPT ;  /* 0x000000ff0700728c */ /* 0x000fc6000bf05270 */
[----:B------:R-:W-:Y:S08]  /*0560*/  BRA.U !UP1, `(.L_x_8) ;  /* 0x0000000109607547 */ /* 0x000ff0000b800000 */
[----:B------:R-:W-:-:S04]  /*0570*/  UIADD3 UR5, UP1, UPT, UR4, UR8, URZ ;  /* 0x0000000804057290 */ /* 0x000fc8000ff3e0ff */
[----:B------:R-:W-:Y:S02]  /*0580*/  UIADD3.X UR6, UPT, UPT, URZ, UR9, URZ, UP1, !UPT ;  /* 0x00000009ff067290 */ /* 0x000fe40008ffe4ff */
[----:B------:R-:W-:-:S04]  /*0590*/  IMAD.U32 R2, RZ, RZ, UR5 ;  /* 0x00000005ff027e24 */ /* 0x000fc8000f8e00ff */
[----:B------:R-:W-:-:S05]  /*05a0*/  IMAD.U32 R3, RZ, RZ, UR6 ;  /* 0x00000006ff037e24 */ /* 0x000fca000f8e00ff */
[----:B------:R-:W2:Y:S04]  /*05b0*/  LDG.E.U8 R0, desc[UR12][R2.64] ;  /* 0x0000000c02007981 */ /* 0x000ea8000c1e1100 */
[----:B0-----:R-:W3:Y:S04]  /*05c0*/  LDG.E.U8 R4, desc[UR12][R2.64+0x1] ;  /* 0x0000010c02047981 */ /* 0x001ee8000c1e1100 */
[----:B------:R-:W4:Y:S04]  /*05d0*/  LDG.E.U8 R5, desc[UR12][R2.64+0x2] ;  /* 0x0000020c02057981 */ /* 0x000f28000c1e1100 */
[----:B------:R-:W5:Y:S04]  /*05e0*/  LDG.E.U8 R6, desc[UR12][R2.64+0x3] ;  /* 0x0000030c02067981 */ /* 0x000f68000c1e1100 */
[----:B------:R-:W5:Y:S04]  /*05f0*/  LDG.E.U8 R7, desc[UR12][R2.64+0x4] ;  /* 0x0000040c02077981 */ /* 0x000f68000c1e1100 */
[----:B------:R-:W5:Y:S04]  /*0600*/  LDG.E.U8 R8, desc[UR12][R2.64+0x5] ;  /* 0x0000050c02087981 */ /* 0x000f68000c1e1100 */
[----:B------:R-:W5:Y:S04]  /*0610*/  LDG.E.U8 R9, desc[UR12][R2.64+0x6] ;  /* 0x0000060c02097981 */ /* 0x000f68000c1e1100 */
[----:B------:R-:W5:Y:S01]  /*0620*/  LDG.E.U8 R10, desc[UR12][R2.64+0x7] ;  /* 0x0000070c020a7981 */ /* 0x000f62000c1e1100 */
[----:B------:R-:W-:Y:S01]  /*0630*/  MOV R11, 0x400 ;  /* 0x00000400000b7802 */ /* 0x000fe20000000f00 */
[----:B------:R-:W0:Y:S03]  /*0640*/  S2R R12, SR_CgaCtaId ;  /* 0x00000000000c7919 */ /* 0x000e260000008800 */
[----:B0-----:R-:W-:-:S05]  /*0650*/  LEA R11, R12, R11, 0x18 ;  /* 0x0000000b0c0b7211 */ /* 0x001fca00078ec0ff */
[----:B--2---:R1:W-:Y:S04]  /*0660*/  STS.U8 [R11+UR4], R0 ;  /* 0x000000000b007988 */ /* 0x0043e80008000004 */
[----:B---3--:R1:W-:Y:S04]  /*0670*/  STS.U8 [R11+UR4+0x1], R4 ;  /* 0x000001040b007988 */ /* 0x0083e80008000004 */
[----:B----4-:R1:W-:Y:S04]  /*0680*/  STS.U8 [R11+UR4+0x2], R5 ;  /* 0x000002050b007988 */ /* 0x0103e80008000004 */
[----:B-----5:R1:W-:Y:S04]  /*0690*/  STS.U8 [R11+UR4+0x3], R6 ;  /* 0x000003060b007988 */ /* 0x0203e80008000004 */
[----:B------:R1:W-:Y:S04]  /*06a0*/  STS.U8 [R11+UR4+0x4], R7 ;  /* 0x000004070b007988 */ /* 0x0003e80008000004 */
[----:B------:R1:W-:Y:S04]  /*06b0*/  STS.U8 [R11+UR4+0x5], R8 ;  /* 0x000005080b007988 */ /* 0x0003e80008000004 */
[----:B------:R1:W-:Y:S04]  /*06c0*/  STS.U8 [R11+UR4+0x6], R9 ;  /* 0x000006090b007988 */ /* 0x0003e80008000004 */
[----:B------:R1:W-:Y:S01]  /*06d0*/  STS.U8 [R11+UR4+0x7], R10 ;  /* 0x0000070a0b007988 */ /* 0x0003e20008000004 */
[----:B------:R-:W-:-:S12]  /*06e0*/  UIADD3 UR4, UPT, UPT, UR4, 0x8, URZ ;  /* 0x0000000804047890 */ /* 0x000fd8000fffe0ff */
.L_x_8:
[----:B------:R-:W-:Y:S05]  /*06f0*/  BRA.U !UP0, `(.L_x_5) ;  /* 0x0000000108947547 */ /* 0x000fea000b800000 */
[----:B------:R-:W-:Y:S02]  /*0700*/  UISETP.GE.U32.AND UP1, UPT, UR7, 0x4, UPT ;  /* 0x000000040700788c */ /* 0x000fe4000bf26070 */
[----:B------:R-:W-:-:S07]  /*0710*/  ULOP3.LUT UP0, UR5, UR10, 0x3, URZ, 0xc0, !UPT ;  /* 0x000000030a057892 */ /* 0x000fce000f80c0ff */
[----:B------:R-:W-:Y:S05]  /*0720*/  BRA.U !UP1, `(.L_x_9) ;  /* 0x0000000109407547 */ /* 0x000fea000b800000 */
[----:B------:R-:W-:-:S04]  /*0730*/  UIADD3 UR6, UP1, UPT, UR4, UR8, URZ ;  /* 0x0000000804067290 */ /* 0x000fc8000ff3e0ff */
[----:B------:R-:W-:Y:S02]  /*0740*/  UIADD3.X UR7, UPT, UPT, URZ, UR9, URZ, UP1, !UPT ;  /* 0x00000009ff077290 */ /* 0x000fe40008ffe4ff */
[----:B------:R-:W-:-:S04]  /*0750*/  IMAD.U32 R2, RZ, RZ, UR6 ;  /* 0x00000006ff027e24 */ /* 0x000fc8000f8e00ff */
[----:B------:R-:W-:-:S05]  /*0760*/  MOV R3, UR7 ;  /* 0x0000000700037c02 */ /* 0x000fca0008000f00 */
[----:B-1----:R-:W2:Y:S04]  /*0770*/  LDG.E.U8 R0, desc[UR12][R2.64] ;  /* 0x0000000c02007981 */ /* 0x002ea8000c1e1100 */
[----:B0-----:R-:W3:Y:S04]  /*0780*/  LDG.E.U8 R6, desc[UR12][R2.64+0x1] ;  /* 0x0000010c02067981 */ /* 0x001ee8000c1e1100 */
[----:B------:R-:W4:Y:S04]  /*0790*/  LDG.E.U8 R8, desc[UR12][R2.64+0x2] ;  /* 0x0000020c02087981 */ /* 0x000f28000c1e1100 */
[----:B------:R-:W5:Y:S01]  /*07a0*/  LDG.E.U8 R10, desc[UR12][R2.64+0x3] ;  /* 0x0000030c020a7981 */ /* 0x000f62000c1e1100 */
[----:B------:R-:W-:Y:S01]  /*07b0*/  MOV R4, 0x400 ;  /* 0x0000040000047802 */ /* 0x000fe20000000f00 */
[----:B------:R-:W0:Y:S03]  /*07c0*/  S2R R5, SR_CgaCtaId ;  /* 0x0000000000057919 */ /* 0x000e260000008800 */
[----:B0-----:R-:W-:-:S05]  /*07d0*/  LEA R5, R5, R4, 0x18 ;  /* 0x0000000405057211 */ /* 0x001fca00078ec0ff */
[----:B--2---:R2:W-:Y:S04]  /*07e0*/  STS.U8 [R5+UR4], R0 ;  /* 0x0000000005007988 */ /* 0x0045e80008000004 */
[----:B---3--:R2:W-:Y:S04]  /*07f0*/  STS.U8 [R5+UR4+0x1], R6 ;  /* 0x0000010605007988 */ /* 0x0085e80008000004 */
[----:B----4-:R2:W-:Y:S04]  /*0800*/  STS.U8 [R5+UR4+0x2], R8 ;  /* 0x0000020805007988 */ /* 0x0105e80008000004 */
[----:B-----5:R2:W-:Y:S01]  /*0810*/  STS.U8 [R5+UR4+0x3], R10 ;  /* 0x0000030a05007988 */ /* 0x0205e20008000004 */
[----:B------:R-:W-:-:S12]  /*0820*/  UIADD3 UR4, UPT, UPT, UR4, 0x4, URZ ;  /* 0x0000000404047890 */ /* 0x000fd8000fffe0ff */
.L_x_9:
[----:B------:R-:W-:Y:S05]  /*0830*/  BRA.U !UP0, `(.L_x_5) ;  /* 0x0000000108447547 */ /* 0x000fea000b800000 */
[----:B------:R-:W3:Y:S01]  /*0840*/  S2UR UR11, SR_CgaCtaId ;  /* 0x00000000000b79c3 */ /* 0x000ee20000008800 */
[----:B------:R-:W-:Y:S01]  /*0850*/  UMOV UR7, 0x400 ;  /* 0x0000040000077882 */ /* 0x000fe20000000000 */
[----:B------:R-:W-:Y:S02]  /*0860*/  UIADD3 UR6, UP0, UPT, UR4, UR8, URZ ;  /* 0x0000000804067290 */ /* 0x000fe4000ff1e0ff */
[----:B------:R-:W-:Y:S02]  /*0870*/  UIADD3 UR5, UPT, UPT, -UR5, URZ, URZ ;  /* 0x000000ff05057290 */ /* 0x000fe4000fffe1ff */
[----:B---3--:R-:W-:Y:S02]  /*0880*/  ULEA UR11, UR11, UR7, 0x18 ;  /* 0x000000070b0b7291 */ /* 0x008fe4000f8ec0ff */
[----:B------:R-:W-:Y:S02]  /*0890*/  UIADD3.X UR7, UPT, UPT, URZ, UR9, URZ, UP0, !UPT ;  /* 0x00000009ff077290 */ /* 0x000fe400087fe4ff */
[----:B------:R-:W-:-:S12]  /*08a0*/  UIADD3 UR4, UPT, UPT, UR11, UR4, URZ ;  /* 0x000000040b047290 */ /* 0x000fd8000fffe0ff */
.L_x_10:
[----:B---3--:R-:W-:Y:S02]  /*08b0*/  IMAD.U32 R2, RZ, RZ, UR6 ;  /* 0x00000006ff027e24 */ /* 0x008fe4000f8e00ff */
[----:B------:R-:W-:-:S05]  /*08c0*/  IMAD.U32 R3, RZ, RZ, UR7 ;  /* 0x00000007ff037e24 */ /* 0x000fca000f8e00ff */
[----:B------:R-:W3:Y:S01]  /*08d0*/  LDG.E.U8 R2, desc[UR12][R2.64] ;  /* 0x0000000c02027981 */ /* 0x000ee2000c1e1100 */
[----:B------:R-:W-:Y:S02]  /*08e0*/  UIADD3 UR6, UP0, UPT, UR6, 0x1, URZ ;  /* 0x0000000106067890 */ /* 0x000fe4000ff1e0ff */
[----:B------:R-:W-:Y:S02]  /*08f0*/  UIADD3 UR5, UPT, UPT, UR5, 0x1, URZ ;  /* 0x0000000105057890 */ /* 0x000fe4000fffe0ff */
[----:B------:R-:W-:Y:S02]  /*0900*/  UIADD3.X UR7, UPT, UPT, URZ, UR7, URZ, UP0, !UPT ;  /* 0x00000007ff077290 */ /* 0x000fe400087fe4ff */
[----:B------:R-:W-:Y:S01]  /*0910*/  UISETP.NE.AND UP0, UPT, UR5, URZ, UPT ;  /* 0x000000ff0500728c */ /* 0x000fe2000bf05270 */
[----:B---3--:R3:W-:Y:S01]  /*0920*/  STS.U8 [UR4], R2 ;  /* 0x00000002ff007988 */ /* 0x0087e20008000004 */
[----:B------:R-:W-:-:S07]  /*0930*/  UIADD3 UR4, UPT, UPT, UR4, 0x1, URZ ;  /* 0x0000000104047890 */ /* 0x000fce000fffe0ff */
[----:B------:R-:W-:Y:S05]  /*0940*/  BRA.U UP0, `(.L_x_10) ;  /* 0xfffffffd00d87547 */ /* 0x000fea000b83ffff */
.L_x_5:
[----:B------:R-:W-:-:S13]  /*0950*/  ISETP.NE.AND P0, PT, R22, RZ, PT ;  /* 0x000000ff1600720c */ /* 0x000fda0003f05270 */
[----:B------:R-:W-:Y:S05]  /*0960*/  @!P0 BRA `(.L_x_11) ;  /* 0x0000002000748947 */ /* 0x000fea0003800000 */
[----:B------:R-:W4:Y:S01]  /*0970*/  LDCU UR4, c[0x0][0x390] ;  /* 0x00007200ff0477ac */ /* 0x000f220008000800 */
[C---:B------:R-:W-:Y:S01]  /*0980*/  ISETP.GE.U32.AND P0, PT, R22.reuse, 0x4, PT ;  /* 0x000000041600780c */ /* 0x040fe20003f06070 */
[----:B-12---:R-:W-:Y:S01]  /*0990*/  IMAD.MOV.U32 R10, RZ, RZ, -0x75bd8fc ;  /* 0xf8a42704ff0a7424 */ /* 0x006fe200078e00ff */
[----:B------:R-:W-:Y:S01]  /*09a0*/  LOP3.LUT R14, R22, 0x3, RZ, 0xc0, !PT ;  /* 0x00000003160e7812 */ /* 0x000fe200078ec0ff */
[----:B------:R-:W-:Y:S01]  /*09b0*/  IMAD.MOV.U32 R0, RZ, RZ, RZ ;  /* 0x000000ffff007224 */ /* 0x000fe200078e00ff */
[----:B----4-:R-:W-:-:S04]  /*09c0*/  ULOP3.LUT UR4, UR4, 0xaad26b49, URZ, 0x3c, !UPT ;  /* 0xaad26b4904047892 */ /* 0x010fc8000f8e3cff */
[----:B------:R-:W-:-:S04]  /*09d0*/  UIMAD UR4, UR4, 0x4182bed5, URZ ;  /* 0x4182bed5040478a4 */ /* 0x000fc8000f8e02ff */
[----:B------:R-:W-:Y:S02]  /*09e0*/  UIADD3 UR5, UPT, UPT, UR4, 0x583f19, URZ ;  /* 0x00583f1904057890 */ /* 0x000fe4000fffe0ff */
[----:B------:R-:W-:Y:S02]  /*09f0*/  ULOP3.LUT UR6, UR4, 0x159a55e5, URZ, 0x3c, !UPT ;  /* 0x159a55e504067892 */ /* 0x000fe4000f8e3cff */
[----:B------:R-:W-:Y:S02]  /*0a00*/  UIADD3 UR7, UPT, UPT, UR4, 0x75bcd15, URZ ;  /* 0x075bcd1504077890 */ /* 0x000fe4000fffe0ff */
[----:B------:R-:W-:Y:S01]  /*0a10*/  UIADD3 UR8, UPT, UPT, UR4, -0x260923e8, URZ ;  /* 0xd9f6dc1804087890 */ /* 0x000fe2000fffe0ff */
[----:B---3--:R-:W-:Y:S01]  /*0a20*/  MOV R2, UR5 ;  /* 0x0000000500027c02 */ /* 0x008fe20008000f00 */
[----:B0-----:R-:W-:Y:S02]  /*0a30*/  IMAD.U32 R4, RZ, RZ, UR6 ;  /* 0x00000006ff047e24 */ /* 0x001fe4000f8e00ff */
[----:B------:R-:W-:-:S02]  /*0a40*/  IMAD.U32 R3, RZ, RZ, UR7 ;  /* 0x00000007ff037e24 */ /* 0x000fc4000f8e00ff */
[----:B------:R-:W-:Y:S01]  /*0a50*/  IMAD.U32 R7, RZ, RZ, UR8 ;  /* 0x00000008ff077e24 */ /* 0x000fe2000f8e00ff */
[----:B------:R-:W-:Y:S06]  /*0a60*/  @!P0 BRA `(.L_x_12) ;  /* 0x00000004007c8947 */ /* 0x000fec0003800000 */
[----:B------:R-:W0:Y:S01]  /*0a70*/  I2F.U32.RP R5, UR10 ;  /* 0x0000000a00057d06 */ /* 0x000e220008209000 */
[----:B------:R-:W1:Y:S01]  /*0a80*/  S2UR UR6, SR_CgaCtaId ;  /* 0x00000000000679c3 */ /* 0x000e620000008800 */
[----:B------:R-:W-:Y:S01]  /*0a90*/  LOP3.LUT R8, R22, 0xfffffffc, RZ, 0xc0, !PT ;  /* 0xfffffffc16087812 */ /* 0x000fe200078ec0ff */
[----:B------:R-:W-:Y:S01]  /*0aa0*/  HFMA2 R10, -RZ, RZ, -38016, 0.02740478515625 ;  /* 0xf8a42704ff0a7431 */ /* 0x000fe200000001ff */
[----:B------:R-:W-:Y:S01]  /*0ab0*/  ISETP.NE.U32.AND P0, PT, RZ, UR10, PT ;  /* 0x0000000aff007c0c */ /* 0x000fe2000bf05070 */
[----:B------:R-:W-:Y:S02]  /*0ac0*/  UMOV UR5, 0x400 ;  /* 0x0000040000057882 */ /* 0x000fe40000000000 */
[----:B------:R-:W-:Y:S01]  /*0ad0*/  IMAD.MOV R8, RZ, RZ, -R8 ;  /* 0x000000ffff087224 */ /* 0x000fe200078e0a08 */
[----:B0-----:R-:W0:Y:S01]  /*0ae0*/  MUFU.RCP R5, R5 ;  /* 0x0000000500057308 */ /* 0x001e220000001000 */
[----:B-1----:R-:W-:Y:S01]  /*0af0*/  ULEA UR5, UR6, UR5, 0x18 ;  /* 0x0000000506057291 */ /* 0x002fe2000f8ec0ff */
[----:B0-----:R-:W-:-:S02]  /*0b00*/  VIADD R6, R5, 0xffffffe ;  /* 0x0ffffffe05067836 */ /* 0x001fc40000000000 */
[----:B------:R-:W-:-:S04]  /*0b10*/  IMAD.U32 R5, RZ, RZ, UR4 ;  /* 0x00000004ff057e24 */ /* 0x000fc8000f8e00ff */
[----:B------:R0:W1:Y:S02]  /*0b20*/  F2I.FTZ.U32.TRUNC.NTZ R7, R6 ;  /* 0x0000000600077305 */ /* 0x000064000021f000 */
[----:B0-----:R-:W-:Y:S01]  /*0b30*/  IMAD.MOV.U32 R6, RZ, RZ, RZ ;  /* 0x000000ffff067224 */ /* 0x001fe200078e00ff */
[----:B-1----:R-:W-:-:S05]  /*0b40*/  IADD3 R9, PT, PT, RZ, -R7, RZ ;  /* 0x80000007ff097210 */ /* 0x002fca0007ffe0ff */
[----:B------:R-:W-:-:S04]  /*0b50*/  IMAD R9, R9, UR10, RZ ;  /* 0x0000000a09097c24 */ /* 0x000fc8000f8e02ff */
[----:B------:R-:W-:Y:S01]  /*0b60*/  IMAD.HI.U32 R0, R7, R9, R6 ;  /* 0x0000000907007227 */ /* 0x000fe200078e0006 */
[----:B------:R-:W-:-:S03]  /*0b70*/  LOP3.LUT R7, RZ, UR10, RZ, 0x33, !PT ;  /* 0x0000000aff077c12 */ /* 0x000fc6000f8e33ff */
[----:B------:R-:W-:Y:S02]  /*0b80*/  VIADD R6, R1, 0x2 ;  /* 0x0000000201067836 */ /* 0x000fe40000000000 */
[----:B------:R-:W-:-:S07]  /*0b90*/  IMAD.MOV.U32 R9, RZ, RZ, -0x23270784 ;  /* 0xdcd8f87cff097424 */ /* 0x000fce00078e00ff */
.L_x_13:
[----:B------:R-:W-:Y:S01]  /*0ba0*/  SHF.R.U32.HI R12, RZ, 0x2, R3 ;  /* 0x00000002ff0c7819 */ /* 0x000fe20000011603 */
[----:B------:R-:W-:Y:S01]  /*0bb0*/  VIADD R8, R8, 0x4 ;  /* 0x0000000408087836 */ /* 0x000fe20000000000 */
[----:B------:R-:W-:Y:S02]  /*0bc0*/  SHF.R.U32.HI R13, RZ, 0x2, R4 ;  /* 0x00000002ff0d7819 */ /* 0x000fe40000011604 */
[----:B------:R-:W-:Y:S01]  /*0bd0*/  LOP3.LUT R12, R12, R3, RZ, 0x3c, !PT ;  /* 0x000000030c0c7212 */ /* 0x000fe200078e3cff */
[----:B------:R-:W-:Y:S01]  /*0be0*/  IMAD.SHL.U32 R3, R2, 0x10, RZ ;  /* 0x0000001002037824 */ /* 0x000fe200078e00ff */
[----:B------:R-:W-:Y:S02]  /*0bf0*/  LOP3.LUT R13, R13, R4, RZ, 0x3c, !PT ;  /* 0x000000040d0d7212 */ /* 0x000fe400078e3cff */
[----:B------:R-:W-:Y:S01]  /*0c00*/  SHF.R.U32.HI R15, RZ, 0x2, R10 ;  /* 0x00000002ff0f7819 */ /* 0x000fe2000001160a */
[----:B------:R-:W-:Y:S01]  /*0c10*/  IMAD.SHL.U32 R11, R12, 0x2, RZ ;  /* 0x000000020c0b7824 */ /* 0x000fe200078e00ff */
[----:B------:R-:W-:-:S02]  /*0c20*/  SHF.R.U32.HI R16, RZ, 0x2, R9 ;  /* 0x00000002ff107819 */ /* 0x000fc40000011609 */
[----:B------:R-:W-:Y:S02]  /*0c30*/  LOP3.LUT R15, R15, R10, RZ, 0x3c, !PT ;  /* 0x0000000a0f0f7212 */ /* 0x000fe400078e3cff */
[----:B------:R-:W-:Y:S01]  /*0c40*/  LOP3.LUT R3, R2, R3, R11, 0x96, !PT ;  /* 0x0000000302037212 */ /* 0x000fe200078e960b */
[----:B------:R-:W-:Y:S01]  /*0c50*/  IMAD.SHL.U32 R11, R13, 0x2, RZ ;  /* 0x000000020d0b7824 */ /* 0x000fe200078e00ff */
[----:B------:R-:W-:Y:S02]  /*0c60*/  LOP3.LUT R16, R16, R9, RZ, 0x3c, !PT ;  /* 0x0000000910107212 */ /* 0x000fe400078e3cff */
[----:B------:R-:W-:-:S04]  /*0c70*/  LOP3.LUT R4, R3, R12, RZ, 0x3c, !PT ;  /* 0x0000000c03047212 */ /* 0x000fc800078e3cff */
[----:B------:R-:W-:-:S04]  /*0c80*/  SHF.L.U32 R3, R4, 0x4, RZ ;  /* 0x0000000404037819 */ /* 0x000fc800000006ff */
[----:B------:R-:W-:Y:S01]  /*0c90*/  LOP3.LUT R12, R4, R3, R11, 0x96, !PT ;  /* 0x00000003040c7212 */ /* 0x000fe200078e960b */
[----:B------:R-:W-:-:S03]  /*0ca0*/  IMAD.SHL.U32 R11, R15, 0x2, RZ ;  /* 0x000000020f0b7824 */ /* 0x000fc600078e00ff */
[----:B------:R-:W-:-:S04]  /*0cb0*/  LOP3.LUT R10, R12, R13, RZ, 0x3c, !PT ;  /* 0x0000000d0c0a7212 */ /* 0x000fc800078e3cff */
[----:B------:R-:W-:Y:S01]  /*0cc0*/  IADD3 R17, PT, PT, R5, -0x25fe145e, R10 ;  /* 0xda01eba205117810 */ /* 0x000fe20007ffe00a */
[----:B------:R-:W-:-:S05]  /*0cd0*/  IMAD.SHL.U32 R3, R10, 0x10, RZ ;  /* 0x000000100a037824 */ /* 0x000fca00078e00ff */
[----:B------:R-:W-:Y:S01]  /*0ce0*/  LOP3.LUT R12, R10, R3, R11, 0x96, !PT ;  /* 0x000000030a0c7212 */ /* 0x000fe200078e960b */
[----:B------:R-:W-:-:S03]  /*0cf0*/  IMAD.SHL.U32 R3, R16, 0x2, RZ ;  /* 0x0000000210037824 */ /* 0x000fc600078e00ff */
[----:B------:R-:W-:Y:S02]  /*0d00*/  LOP3.LUT R9, R12, R15, RZ, 0x3c, !PT ;  /* 0x0000000f0c097212 */ /* 0x000fe400078e3cff */
[C---:B------:R-:W-:Y:S02]  /*0d10*/  IADD3 R15, PT, PT, R5.reuse, -0x26039c23, R4 ;  /* 0xd9fc63dd050f7810 */ /* 0x040fe40007ffe004 */
[----:B------:R-:W-:Y:S01]  /*0d20*/  IADD3 R13, PT, PT, R5, -0x25f88c99, R9 ;  /* 0xda077367050d7810 */ /* 0x000fe20007ffe009 */
[----:B------:R-:W-:-:S04]  /*0d30*/  IMAD.SHL.U32 R12, R9, 0x10, RZ ;  /* 0x00000010090c7824 */ /* 0x000fc800078e00ff */
[C---:B------:R-:W-:Y:S01]  /*0d40*/  IMAD.HI.U32 R18, R0.reuse, R13, RZ ;  /* 0x0000000d00127227 */ /* 0x040fe200078e00ff */
[----:B------:R-:W-:Y:S02]  /*0d50*/  LOP3.LUT R11, R9, R12, R3, 0x96, !PT ;  /* 0x0000000c090b7212 */ /* 0x000fe400078e9603 */
[----:B------:R-:W-:Y:S01]  /*0d60*/  MOV R3, R2 ;  /* 0x0000000200037202 */ /* 0x000fe20000000f00 */
[----:B------:R-:W-:Y:S01]  /*0d70*/  IMAD.HI.U32 R12, R0, R15, RZ ;  /* 0x0000000f000c7227 */ /* 0x000fe200078e00ff */
[----:B------:R-:W-:-:S03]  /*0d80*/  LOP3.LUT R2, R11, R16, RZ, 0x3c, !PT ;  /* 0x000000100b027212 */ /* 0x000fc600078e3cff */
[----:B------:R-:W-:Y:S01]  /*0d90*/  IMAD.HI.U32 R16, R0, R17, RZ ;  /* 0x0000001100107227 */ /* 0x000fe200078e00ff */
[----:B------:R-:W-:-:S03]  /*0da0*/  IADD3 R11, PT, PT, R5, -0x25f304d4, R2 ;  /* 0xda0cfb2c050b7810 */ /* 0x000fc60007ffe002 */
[----:B------:R-:W-:Y:S02]  /*0db0*/  IMAD.MOV R18, RZ, RZ, -R18 ;  /* 0x000000ffff127224 */ /* 0x000fe400078e0a12 */
[----:B------:R-:W-:-:S04]  /*0dc0*/  IMAD.HI.U32 R20, R0, R11, RZ ;  /* 0x0000000b00147227 */ /* 0x000fc800078e00ff */
[----:B------:R-:W-:Y:S02]  /*0dd0*/  IMAD.MOV R12, RZ, RZ, -R12 ;  /* 0x000000ffff0c7224 */ /* 0x000fe400078e0a0c */
[----:B------:R-:W-:Y:S02]  /*0de0*/  IMAD.MOV R20, RZ, RZ, -R20 ;  /* 0x000000ffff147224 */ /* 0x000fe400078e0a14 */
[----:B------:R-:W-:Y:S02]  /*0df0*/  IMAD.MOV R16, RZ, RZ, -R16 ;  /* 0x000000ffff107224 */ /* 0x000fe400078e0a10 */
[----:B------:R-:W-:Y:S02]  /*0e00*/  IMAD R18, R18, UR10, R13 ;  /* 0x0000000a12127c24 */ /* 0x000fe4000f8e020d */
[----:B------:R-:W-:Y:S02]  /*0e10*/  IMAD R12, R12, UR10, R15 ;  /* 0x0000000a0c0c7c24 */ /* 0x000fe4000f8e020f */
[----:B------:R-:W-:Y:S01]  /*0e20*/  IMAD R20, R20, UR10, R11 ;  /* 0x0000000a14147c24 */ /* 0x000fe2000f8e020b */
[----:B------:R-:W-:Y:S01]  /*0e30*/  ISETP.GE.U32.AND P3, PT, R18, UR10, PT ;  /* 0x0000000a12007c0c */ /* 0x000fe2000bf66070 */
[----:B------:R-:W-:Y:S01]  /*0e40*/  IMAD R16, R16, UR10, R17 ;  /* 0x0000000a10107c24 */ /* 0x000fe2000f8e0211 */
[----:B------:R-:W-:Y:S01]  /*0e50*/  ISETP.GE.U32.AND P1, PT, R12, UR10, PT ;  /* 0x0000000a0c007c0c */ /* 0x000fe2000bf26070 */
[----:B------:R-:W-:Y:S01]  /*0e60*/  VIADD R5, R5, 0x161f14 ;  /* 0x00161f1405057836 */ /* 0x000fe20000000000 */
[----:B------:R-:W-:-:S02]  /*0e70*/  ISETP.GE.U32.AND P4, PT, R20, UR10, PT ;  /* 0x0000000a14007c0c */ /* 0x000fc4000bf86070 */
[----:B------:R-:W-:-:S07]  /*0e80*/  ISETP.GE.U32.AND P2, PT, R16, UR10, PT ;  /* 0x0000000a10007c0c */ /* 0x000fce000bf46070 */
[----:B------:R-:W-:Y:S02]  /*0e90*/  @P3 VIADD R18, R18, -UR10 ;  /* 0x8000000a12123c36 */ /* 0x000fe40008000000 */
[----:B------:R-:W-:Y:S02]  /*0ea0*/  @P1 IADD3 R12, PT, PT, R12, -UR10, RZ ;  /* 0x8000000a0c0c1c10 */ /* 0x000fe4000fffe0ff */
[----:B------:R-:W-:Y:S01]  /*0eb0*/  @P4 VIADD R20, R20, -UR10 ;  /* 0x8000000a14144c36 */ /* 0x000fe20008000000 */
[----:B------:R-:W-:Y:S01]  /*0ec0*/  ISETP.GE.U32.AND P3, PT, R18, UR10, PT ;  /* 0x0000000a12007c0c */ /* 0x000fe2000bf66070 */
[----:B------:R-:W-:Y:S01]  /*0ed0*/  @P2 VIADD R16, R16, -UR10 ;  /* 0x8000000a10102c36 */ /* 0x000fe20008000000 */
[----:B------:R-:W-:Y:S02]  /*0ee0*/  ISETP.GE.U32.AND P1, PT, R12, UR10, PT ;  /* 0x0000000a0c007c0c */ /* 0x000fe4000bf26070 */
[----:B------:R-:W-:Y:S02]  /*0ef0*/  ISETP.GE.U32.AND P4, PT, R20, UR10, PT ;  /* 0x0000000a14007c0c */ /* 0x000fe4000bf86070 */
[----:B------:R-:W-:-:S07]  /*0f00*/  ISETP.GE.U32.AND P2, PT, R16, UR10, PT ;  /* 0x0000000a10007c0c */ /* 0x000fce000bf46070 */
[----:B------:R-:W-:Y:S02]  /*0f10*/  @P3 VIADD R18, R18, -UR10 ;  /* 0x8000000a12123c36 */ /* 0x000fe40008000000 */
[----:B------:R-:W-:Y:S01]  /*0f20*/  @P1 VIADD R12, R12, -UR10 ;  /* 0x8000000a0c0c1c36 */ /* 0x000fe20008000000 */
[----:B------:R-:W-:Y:S01]  /*0f30*/  ISETP.NE.AND P1, PT, R8, RZ, PT ;  /* 0x000000ff0800720c */ /* 0x000fe20003f25270 */
[----:B------:R-:W-:Y:S01]  /*0f40*/  @P4 VIADD R20, R20, -UR10 ;  /* 0x8000000a14144c36 */ /* 0x000fe20008000000 */
[C---:B------:R-:W-:Y:S02]  /*0f50*/  SEL R18, R7.reuse, R18, !P0 ;  /* 0x0000001207127207 */ /* 0x040fe40004000000 */
[----:B------:R-:W-:Y:S02]  /*0f60*/  @P2 IADD3 R16, PT, PT, R16, -UR10, RZ ;  /* 0x8000000a10102c10 */ /* 0x000fe4000fffe0ff */
[C---:B------:R-:W-:Y:S02]  /*0f70*/  SEL R12, R7.reuse, R12, !P0 ;  /* 0x0000000c070c7207 */ /* 0x040fe40004000000 */
[C---:B------:R-:W-:Y:S01]  /*0f80*/  SEL R16, R7.reuse, R16, !P0 ;  /* 0x0000001007107207 */ /* 0x040fe20004000000 */
[----:B------:R-:W-:Y:S01]  /*0f90*/  LDS.U8 R18, [R18+UR5] ;  /* 0x0000000512127984 */ /* 0x000fe20008000000 */
[----:B------:R-:W-:-:S03]  /*0fa0*/  SEL R20, R7, R20, !P0 ;  /* 0x0000001407147207 */ /* 0x000fc60004000000 */
[----:B------:R-:W-:Y:S04]  /*0fb0*/  LDS.U8 R12, [R12+UR5] ;  /* 0x000000050c0c7984 */ /* 0x000fe80008000000 */
[----:B------:R-:W0:Y:S04]  /*0fc0*/  LDS.U8 R11, [R16+UR5] ;  /* 0x00000005100b7984 */ /* 0x000e280008000000 */
[----:B------:R-:W1:Y:S01]  /*0fd0*/  LDS.U8 R13, [R20+UR5] ;  /* 0x00000005140d7984 */ /* 0x000e620008000000 */
[----:B0-----:R-:W-:Y:S02]  /*0fe0*/  PRMT R11, R11, 0x7604, R12 ;  /* 0x000076040b0b7816 */ /* 0x001fe4000000000c */
[----:B-1----:R-:W-:-:S03]  /*0ff0*/  PRMT R13, R13, 0x7604, R18 ;  /* 0x000076040d0d7816 */ /* 0x002fc60000000012 */
[----:B------:R-:W-:Y:S04]  /*1000*/  STL.U16 [R6+-0x2], R11 ;  /* 0xfffffe0b06007387 */ /* 0x000fe80000100400 */
[----:B------:R0:W-:Y:S02]  /*1010*/  STL.U16 [R6], R13 ;  /* 0x0000000d06007387 */ /* 0x0001e40000100400 */
[----:B0-----:R-:W-:Y:S01]  /*1020*/  IADD3 R6, PT, PT, R6, 0x4, RZ ;  /* 0x0000000406067810 */ /* 0x001fe20007ffe0ff */
[----:B------:R-:W-:Y:S06]  /*1030*/  @P1 BRA `(.L_x_13) ;  /* 0xfffffff800d81947 */ /* 0x000fec000383ffff */
[----:B------:R-:W-:Y:S01]  /*1040*/  VIADD R7, R5, 0xd9f6dc18 ;  /* 0xd9f6dc1805077836 */ /* 0x000fe20000000000 */
[----:B------:R-:W-:-:S07]  /*1050*/  LOP3.LUT R0, R22, 0x7ffffffc, RZ, 0xc0, !PT ;  /* 0x7ffffffc16007812 */ /* 0x000fce00078ec0ff */
.L_x_12:
[----:B------:R-:W-:-:S13]  /*1060*/  ISETP.NE.AND P0, PT, R14, RZ, PT ;  /* 0x000000ff0e00720c */ /* 0x000fda0003f05270 */
[----:B------:R-:W-:Y:S05]  /*1070*/  @!P0 BRA `(.L_x_14) ;  /* 0x0000000400588947 */ /* 0x000fea0003800000 */
[----:B------:R-:W-:Y:S02]  /*1080*/  ISETP.NE.AND P1, PT, R14, 0x1, PT ;  /* 0x000000010e00780c */ /* 0x000fe40003f25270 */
[----:B------:R-:W-:-:S04]  /*1090*/  LOP3.LUT R5, R22, 0x1, RZ, 0xc0, !PT ;  /* 0x0000000116057812 */ /* 0x000fc800078ec0ff */
[----:B------:R-:W-:-:S07]  /*10a0*/  ISETP.NE.U32.AND P0, PT, R5, 0x1, PT ;  /* 0x000000010500780c */ /* 0x000fce0003f05070 */
[----:B------:R-:W-:Y:S06]  /*10b0*/  @!P1 BRA `(.L_x_15) ;  /* 0x0000000000cc9947 */ /* 0x000fec0003800000 */
[----:B------:R-:W0:Y:S01]  /*10c0*/  I2F.U32.RP R11, UR10 ;  /* 0x0000000a000b7d06 */ /* 0x000e220008209000 */
[----:B------:R-:W-:Y:S01]  /*10d0*/  SHF.R.U32.HI R6, RZ, 0x2, R3 ;  /* 0x00000002ff067819 */ /* 0x000fe20000011603 */
[----:B------:R-:W1:Y:S01]  /*10e0*/  S2UR UR5, SR_CgaCtaId ;  /* 0x00000000000579c3 */ /* 0x000e620000008800 */
[----:B------:R-:W-:Y:S01]  /*10f0*/  SHF.R.U32.HI R9, RZ, 0x2, R4 ;  /* 0x00000002ff097819 */ /* 0x000fe20000011604 */
[----:B------:R-:W-:Y:S01]  /*1100*/  UMOV UR4, 0x400 ;  /* 0x0000040000047882 */ /* 0x000fe20000000000 */
[----:B------:R-:W-:Y:S01]  /*1110*/  LOP3.LUT R6, R6, R3, RZ, 0x3c, !PT ;  /* 0x0000000306067212 */ /* 0x000fe200078e3cff */
[----:B------:R-:W-:Y:S01]  /*1120*/  IMAD.SHL.U32 R3, R2, 0x10, RZ ;  /* 0x0000001002037824 */ /* 0x000fe200078e00ff */
[----:B------:R-:W-:Y:S02]  /*1130*/  LOP3.LUT R9, R9, R4, RZ, 0x3c, !PT ;  /* 0x0000000409097212 */ /* 0x000fe400078e3cff */
[----:B------:R-:W-:Y:S01]  /*1140*/  ISETP.NE.U32.AND P3, PT, RZ, UR10, PT ;  /* 0x0000000aff007c0c */ /* 0x000fe2000bf65070 */
[----:B------:R-:W-:Y:S01]  /*1150*/  IMAD.SHL.U32 R8, R6, 0x2, RZ ;  /* 0x0000000206087824 */ /* 0x000fe200078e00ff */
[----:B0-----:R-:W0:Y:S04]  /*1160*/  MUFU.RCP R11, R11 ;  /* 0x0000000b000b7308 */ /* 0x001e280000001000 */
[----:B------:R-:W-:Y:S01]  /*1170*/  LOP3.LUT R3, R2, R3, R8, 0x96, !PT ;  /* 0x0000000302037212 */ /* 0x000fe200078e9608 */
[----:B------:R-:W-:-:S03]  /*1180*/  IMAD.SHL.U32 R2, R9, 0x2, RZ ;  /* 0x0000000209027824 */ /* 0x000fc600078e00ff */
[----:B------:R-:W-:-:S05]  /*1190*/  LOP3.LUT R6, R3, R6, RZ, 0x3c, !PT ;  /* 0x0000000603067212 */ /* 0x000fca00078e3cff */
[----:B------:R-:W-:Y:S01]  /*11a0*/  IMAD.SHL.U32 R3, R6, 0x10, RZ ;  /* 0x0000001006037824 */ /* 0x000fe200078e00ff */
[----:B-1----:R-:W-:-:S04]  /*11b0*/  ULEA UR4, UR5, UR4, 0x18 ;  /* 0x0000000405047291 */ /* 0x002fc8000f8ec0ff */
[----:B------:R-:W-:Y:S01]  /*11c0*/  LOP3.LUT R2, R6, R3, R2, 0x96, !PT ;  /* 0x0000000306027212 */ /* 0x000fe200078e9602 */
[----:B0-----:R-:W-:Y:S01]  /*11d0*/  VIADD R5, R11, 0xffffffe ;  /* 0x0ffffffe0b057836 */ /* 0x001fe20000000000 */
[C---:B------:R-:W-:Y:S01]  /*11e0*/  IADD3 R6, PT, PT, R7.reuse, 0x587c5, R6 ;  /* 0x000587c507067810 */ /* 0x040fe20007ffe006 */
[----:B------:R-:W-:Y:S01]  /*11f0*/  VIADD R7, R7, 0xb0f8a ;  /* 0x000b0f8a07077836 */ /* 0x000fe20000000000 */
[----:B------:R-:W-:-:S03]  /*1200*/  LOP3.LUT R2, R2, R9, RZ, 0x3c, !PT ;  /* 0x0000000902027212 */ /* 0x000fc600078e3cff */
[----:B------:R-:W0:Y:S02]  /*1210*/  F2I.FTZ.U32.TRUNC.NTZ R5, R5 ;  /* 0x0000000500057305 */ /* 0x000e24000021f000 */
[----:B0-----:R-:W-:-:S05]  /*1220*/  IADD3 R4, PT, PT, RZ, -R5, RZ ;  /* 0x80000005ff047210 */ /* 0x001fca0007ffe0ff */
[----:B------:R-:W-:Y:S02]  /*1230*/  IMAD R3, R4, UR10, RZ ;  /* 0x0000000a04037c24 */ /* 0x000fe4000f8e02ff */
[----:B------:R-:W-:-:S04]  /*1240*/  IMAD.MOV.U32 R4, RZ, RZ, RZ ;  /* 0x000000ffff047224 */ /* 0x000fc800078e00ff */
[----:B------:R-:W-:Y:S01]  /*1250*/  IMAD.HI.U32 R5, R5, R3, R4 ;  /* 0x0000000305057227 */ /* 0x000fe200078e0004 */
[----:B------:R-:W-:-:S05]  /*1260*/  IADD3 R4, PT, PT, R2, R7, RZ ;  /* 0x0000000702047210 */ /* 0x000fca0007ffe0ff */
[----:B------:R-:W-:-:S04]  /*1270*/  IMAD.HI.U32 R3, R5, R6, RZ ;  /* 0x0000000605037227 */ /* 0x000fc800078e00ff */
[----:B------:R-:W-:-:S04]  /*1280*/  IMAD.HI.U32 R5, R5, R4, RZ ;  /* 0x0000000405057227 */ /* 0x000fc800078e00ff */
[----:B------:R-:W-:Y:S02]  /*1290*/  IMAD.MOV R5, RZ, RZ, -R5 ;  /* 0x000000ffff057224 */ /* 0x000fe400078e0a05 */
[----:B------:R-:W-:Y:S02]  /*12a0*/  IMAD.MOV R3, RZ, RZ, -R3 ;  /* 0x000000ffff037224 */ /* 0x000fe400078e0a03 */
[----:B------:R-:W-:Y:S02]  /*12b0*/  IMAD R4, R5, UR10, R4 ;  /* 0x0000000a05047c24 */ /* 0x000fe4000f8e0204 */
[----:B------:R-:W-:Y:S01]  /*12c0*/  IMAD R6, R3, UR10, R6 ;  /* 0x0000000a03067c24 */ /* 0x000fe2000f8e0206 */
[----:B------:R-:W-:Y:S01]  /*12d0*/  LOP3.LUT R3, RZ, UR10, RZ, 0x33, !PT ;  /* 0x0000000aff037c12 */ /* 0x000fe2000f8e33ff */
[----:B------:R-:W-:Y:S01]  /*12e0*/  IMAD.IADD R5, R1, 0x1, R0 ;  /* 0x0000000101057824 */ /* 0x000fe200078e0200 */
[----:B------:R-:W-:Y:S01]  /*12f0*/  ISETP.GE.U32.AND P2, PT, R4, UR10, PT ;  /* 0x0000000a04007c0c */ /* 0x000fe2000bf46070 */
[----:B------:R-:W-:Y:S01]  /*1300*/  VIADD R0, R0, 0x2 ;  /* 0x0000000200007836 */ /* 0x000fe20000000000 */
[----:B------:R-:W-:-:S11]  /*1310*/  ISETP.GE.U32.AND P1, PT, R6, UR10, PT ;  /* 0x0000000a06007c0c */ /* 0x000fd6000bf26070 */
[----:B------:R-:W-:Y:S02]  /*1320*/  @P2 VIADD R4, R4, -UR10 ;  /* 0x8000000a04042c36 */ /* 0x000fe40008000000 */
[----:B------:R-:W-:-:S03]  /*1330*/  @P1 VIADD R6, R6, -UR10 ;  /* 0x8000000a06061c36 */ /* 0x000fc60008000000 */
[----:B------:R-:W-:Y:S02]  /*1340*/  ISETP.GE.U32.AND P2, PT, R4, UR10, PT ;  /* 0x0000000a04007c0c */ /* 0x000fe4000bf46070 */
[----:B------:R-:W-:-:S11]  /*1350*/  ISETP.GE.U32.AND P1, PT, R6, UR10, PT ;  /* 0x0000000a06007c0c */ /* 0x000fd6000bf26070 */
[----:B------:R-:W-:Y:S02]  /*1360*/  @P2 VIADD R4, R4, -UR10 ;  /* 0x8000000a04042c36 */ /* 0x000fe40008000000 */
[----:B------:R-:W-:-:S03]  /*1370*/  @P1 IADD3 R6, PT, PT, R6, -UR10, RZ ;  /* 0x8000000a06061c10 */ /* 0x000fc6000fffe0ff */
[C---:B------:R-:W-:Y:S02]  /*1380*/  SEL R4, R3.reuse, R4, !P3 ;  /* 0x0000000403047207 */ /* 0x040fe40005800000 */
[----:B------:R-:W-:Y:S01]  /*1390*/  SEL R6, R3, R6, !P3 ;  /* 0x0000000603067207 */ /* 0x000fe20005800000 */
[----:B------:R-:W-:-:S03]  /*13a0*/  IMAD.MOV.U32 R3, RZ, RZ, R10 ;  /* 0x000000ffff037224 */ /* 0x000fc600078e000a */
[----:B------:R-:W0:Y:S04]  /*13b0*/  LDS.U8 R4, [R4+UR4] ;  /* 0x0000000404047984 */ /* 0x000e280008000000 */
[----:B------:R-:W1:Y:S04]  /*13c0*/  LDS.U8 R6, [R6+UR4] ;  /* 0x0000000406067984 */ /* 0x000e680008000000 */
[----:B0-----:R0:W-:Y:S04]  /*13d0*/  STL.U8 [R5+0x1], R4 ;  /* 0x0000010405007387 */ /* 0x0011e80000100000 */
[----:B-1----:R0:W-:Y:S02]  /*13e0*/  STL.U8 [R5], R6 ;  /* 0x0000000605007387 */ /* 0x0021e40000100000 */
.L_x_15:
[----:B------:R-:W-:Y:S05]  /*13f0*/  @P0 BRA `(.L_x_14) ;  /* 0x0000000000780947 */ /* 0x000fea0003800000 */
[----:B------:R-:W1:Y:S01]  /*1400*/  I2F.U32.RP R8, UR10 ;  /* 0x0000000a00087d06 */ /* 0x000e620008209000 */
[----:B0-----:R-:W-:Y:S01]  /*1410*/  SHF.R.U32.HI R4, RZ, 0x2, R3 ;  /* 0x00000002ff047819 */ /* 0x001fe20000011603 */
[----:B------:R-:W0:Y:S01]  /*1420*/  S2UR UR5, SR_CgaCtaId ;  /* 0x00000000000579c3 */ /* 0x000e220000008800 */
[----:B------:R-:W-:Y:S01]  /*1430*/  ISETP.NE.U32.AND P1, PT, RZ, UR10, PT ;  /* 0x0000000aff007c0c */ /* 0x000fe2000bf25070 */
[----:B------:R-:W-:Y:S01]  /*1440*/  UMOV UR4, 0x400 ;  /* 0x0000040000047882 */ /* 0x000fe20000000000 */
[----:B------:R-:W-:Y:S01]  /*1450*/  LOP3.LUT R4, R4, R3, RZ, 0x3c, !PT ;  /* 0x0000000304047212 */ /* 0x000fe200078e3cff */
[----:B------:R-:W-:-:S04]  /*1460*/  IMAD.SHL.U32 R3, R2, 0x10, RZ ;  /* 0x0000001002037824 */ /* 0x000fc800078e00ff */
[----:B------:R-:W-:Y:S01]  /*1470*/  IMAD.SHL.U32 R6, R4, 0x2, RZ ;  /* 0x0000000204067824 */ /* 0x000fe200078e00ff */
[----:B-1----:R-:W1:Y:S04]  /*1480*/  MUFU.RCP R8, R8 ;  /* 0x0000000800087308 */ /* 0x002e680000001000 */
[----:B------:R-:W-:-:S04]  /*1490*/  LOP3.LUT R3, R2, R3, R6, 0x96, !PT ;  /* 0x0000000302037212 */ /* 0x000fc800078e9606 */
[----:B------:R-:W-:Y:S01]  /*14a0*/  LOP3.LUT R2, R3, R4, RZ, 0x3c, !PT ;  /* 0x0000000403027212 */ /* 0x000fe200078e3cff */
[----:B------:R-:W-:-:S03]  /*14b0*/  IMAD.MOV.U32 R4, RZ, RZ, RZ ;  /* 0x000000ffff047224 */ /* 0x000fc600078e00ff */
[----:B------:R-:W-:Y:S01]  /*14c0*/  IADD3 R2, PT, PT, R7, 0x587c5, R2 ;  /* 0x000587c507027810 */ /* 0x000fe20007ffe002 */
[----:B0-----:R-:W-:Y:S01]  /*14d0*/  ULEA UR4, UR5, UR4, 0x18 ;  /* 0x0000000405047291 */ /* 0x001fe2000f8ec0ff */
[----:B-1----:R-:W-:-:S06]  /*14e0*/  IADD3 R5, PT, PT, R8, 0xffffffe, RZ ;  /* 0x0ffffffe08057810 */ /* 0x002fcc0007ffe0ff */
[----:B------:R-:W0:Y:S02]  /*14f0*/  F2I.FTZ.U32.TRUNC.NTZ R5, R5 ;  /* 0x0000000500057305 */ /* 0x000e24000021f000 */
[----:B0-----:R-:W-:-:S04]  /*1500*/  IMAD.MOV R9, RZ, RZ, -R5 ;  /* 0x000000ffff097224 */ /* 0x001fc800078e0a05 */
[----:B------:R-:W-:-:S04]  /*1510*/  IMAD R9, R9, UR10, RZ ;  /* 0x0000000a09097c24 */ /* 0x000fc8000f8e02ff */
[----:B------:R-:W-:-:S06]  /*1520*/  IMAD.HI.U32 R3, R5, R9, R4 ;  /* 0x0000000905037227 */ /* 0x000fcc00078e0004 */
[----:B------:R-:W-:-:S05]  /*1530*/  IMAD.HI.U32 R3, R3, R2, RZ ;  /* 0x0000000203037227 */ /* 0x000fca00078e00ff */
[----:B------:R-:W-:-:S05]  /*1540*/  IADD3 R3, PT, PT, -R3, RZ, RZ ;  /* 0x000000ff03037210 */ /* 0x000fca0007ffe1ff */
[----:B------:R-:W-:Y:S02]  /*1550*/  IMAD R2, R3, UR10, R2 ;  /* 0x0000000a03027c24 */ /* 0x000fe4000f8e0202 */
[----:B------:R-:W-:-:S03]  /*1560*/  IMAD.IADD R3, R1, 0x1, R0 ;  /* 0x0000000101037824 */ /* 0x000fc600078e0200 */
[----:B------:R-:W-:-:S13]  /*1570*/  ISETP.GE.U32.AND P0, PT, R2, UR10, PT ;  /* 0x0000000a02007c0c */ /* 0x000fda000bf06070 */
[----:B------:R-:W-:-:S05]  /*1580*/  @P0 VIADD R2, R2, -UR10 ;  /* 0x8000000a02020c36 */ /* 0x000fca0008000000 */
[----:B------:R-:W-:-:S13]  /*1590*/  ISETP.GE.U32.AND P0, PT, R2, UR10, PT ;  /* 0x0000000a02007c0c */ /* 0x000fda000bf06070 */
[----:B------:R-:W-:Y:S01]  /*15a0*/  @P0 VIADD R2, R2, -UR10 ;  /* 0x8000000a02020c36 */ /* 0x000fe20008000000 */
[----:B------:R-:W-:-:S06]  /*15b0*/  @!P1 LOP3.LUT R2, RZ, UR10, RZ, 0x33, !PT ;  /* 0x0000000aff029c12 */ /* 0x000fcc000f8e33ff */
[----:B------:R-:W0:Y:S04]  /*15c0*/  LDS.U8 R2, [R2+UR4] ;  /* 0x0000000402027984 */ /* 0x000e280008000000 */
[----:B0-----:R1:W-:Y:S02]  /*15d0*/  STL.U8 [R3], R2 ;  /* 0x0000000203007387 */ /* 0x0013e40000100000 */
.L_x_14:
[----:B------:R-:W-:Y:S01]  /*15e0*/  IMAD.IADD R0, R1, 0x1, R22 ;  /* 0x0000000101007824 */ /* 0x000fe200078e0216 */
[----:B------:R-:W-:Y:S02]  /*15f0*/  ISETP.GE.U32.AND P0, PT, R22, 0x10, PT ;  /* 0x000000101600780c */ /* 0x000fe40003f06070 */
[----:B------:R-:W-:Y:S02]  /*1600*/  MOV R18, RZ ;  /* 0x000000ff00127202 */ /* 0x000fe40000000f00 */
[----:B------:R2:W-:Y:S09]  /*1610*/  STL.U8 [R0], RZ ;  /* 0x000000ff00007387 */ /* 0x0005f20000100000 */
[----:B--2---:R-:W-:Y:S05]  /*1620*/  @!P0 BRA `(.L_x_16) ;  /* 0x0000000800b48947 */ /* 0x004fea0003800000 */
[C---:B------:R-:W-:Y:S01]  /*1630*/  LOP3.LUT R16, R22.reuse, 0xfffffff0, RZ, 0xc0, !PT ;  /* 0xfffffff016107812 */ /* 0x040fe200078ec0ff */
[----:B------:R-:W-:Y:S01]  /*1640*/  BSSY.RECONVERGENT B6, `(.L_x_16) ;  /* 0x00000ab000067945 */ /* 0x000fe20003800200 */
[----:B------:R-:W-:Y:S01]  /*1650*/  LOP3.LUT R18, R22, 0x7ffffff0, RZ, 0xc0, !PT ;  /* 0x7ffffff016127812 */ /* 0x000fe200078ec0ff */
[----:B------:R-:W-:Y:S02]  /*1660*/  VIADD R17, R1, 0x7 ;  /* 0x0000000701117836 */ /* 0x000fe40000000000 */
[----:B------:R-:W-:-:S07]  /*1670*/  IMAD.MOV R16, RZ, RZ, -R16 ;  /* 0x000000ffff107224 */ /* 0x000fce00078e0a10 */
.L_x_33:
[----:B------:R-:W2:Y:S01]  /*1680*/  LDL.S8 R0, [R17+-0x7] ;  /* 0xfffff90011007983 */ /* 0x000ea20000100200 */
[----:B-1----:R-:W-:Y:S01]  /*1690*/  MOV R2, 0x0 ;  /* 0x0000000000027802 */ /* 0x002fe20000000f00 */
[----:B------:R-:W1:Y:S01]  /*16a0*/  LDCU.64 UR4, c[0x4][0x48] ;  /* 0x01000900ff0477ac */ /* 0x000e620008000a00 */
[----:B------:R-:W-:Y:S02]  /*16b0*/  VIADD R16, R16, 0x10 ;  /* 0x0000001010107836 */ /* 0x000fe40000000000 */
[----:B------:R3:W4:Y:S01]  /*16c0*/  LDC.64 R8, c[0x4][R2] ;  /* 0x0100000002087b82 */ /* 0x0007220000000a00 */
[----:B0-----:R-:W-:Y:S02]  /*16d0*/  IMAD.MOV.U32 R6, RZ, RZ, R23 ;  /* 0x000000ffff067224 */ /* 0x001fe400078e0017 */
[----:B------:R-:W-:Y:S01]  /*16e0*/  ISETP.NE.AND P0, PT, R16, RZ, PT ;  /* 0x000000ff1000720c */ /* 0x000fe20003f05270 */
[----:B------:R-:W-:-:S03]  /*16f0*/  IMAD.MOV.U32 R7, RZ, RZ, R19 ;  /* 0x000000ffff077224 */ /* 0x000fc600078e0013 */
[----:B------:R-:W-:Y:S01]  /*1700*/  P2R R26, PR, RZ, 0x1 ;  /* 0x00000001ff1a7803 */ /* 0x000fe20000000000 */
[----:B-1----:R-:W-:Y:S01]  /*1710*/  IMAD.U32 R4, RZ, RZ, UR4 ;  /* 0x00000004ff047e24 */ /* 0x002fe2000f8e00ff */
[----:B------:R-:W-:Y:S01]  /*1720*/  MOV R5, UR5 ;  /* 0x0000000500057c02 */ /* 0x000fe20008000f00 */
[----:B--2-4-:R3:W-:Y:S06]  /*1730*/  STL [R1+0x10], R0 ;  /* 0x0000100001007387 */ /* 0x0147ec0000100800 */
[----:B------:R-:W-:-:S07]  /*1740*/  LEPC R20, `(.L_x_17) ;  /* 0x000000001014794e */ /* 0x000fce0000000000 */
[----:B---3--:R-:W-:Y:S05]  /*1750*/  CALL.ABS.NOINC R8 ;  /* 0x0000000008007343 */ /* 0x008fea0003c00000 */
.L_x_17:
[----:B------:R-:W2:Y:S01]  /*1760*/  LDL.S8 R0, [R17+-0x6] ;  /* 0xfffffa0011007983 */ /* 0x000ea20000100200 */
[----:B------:R0:W1:Y:S01]  /*1770*/  LDC.64 R8, c[0x4][R2] ;  /* 0x0100000002087b82 */ /* 0x0000620000000a00 */
[----:B------:R-:W3:Y:S01]  /*1780*/  LDCU.64 UR4, c[0x4][0x48] ;  /* 0x01000900ff0477ac */ /* 0x000ee20008000a00 */
[----:B------:R-:W-:Y:S01]  /*1790*/  MOV R6, R23 ;  /* 0x0000001700067202 */ /* 0x000fe20000000f00 */
[----:B------:R-:W-:Y:S02]  /*17a0*/  IMAD.MOV.U32 R7, RZ, RZ, R19 ;  /* 0x000000ffff077224 */ /* 0x000fe400078e0013 */
[----:B---3--:R-:W-:Y:S02]  /*17b0*/  IMAD.U32 R4, RZ, RZ, UR4 ;  /* 0x00000004ff047e24 */ /* 0x008fe4000f8e00ff */
[----:B------:R-:W-:Y:S01]  /*17c0*/  IMAD.U32 R5, RZ, RZ, UR5 ;  /* 0x00000005ff057e24 */ /* 0x000fe2000f8e00ff */
[----:B-12---:R0:W-:Y:S06]  /*17d0*/  STL [R1+0x10], R0 ;  /* 0x0000100001007387 */ /* 0x0061ec0000100800 */
[----:B------:R-:W-:-:S07]  /*17e0*/  LEPC R20, `(.L_x_18) ;  /* 0x000000001014794e */ /* 0x000fce0000000000 */
[----:B0-----:R-:W-:Y:S05]  /*17f0*/  CALL.ABS.NOINC R8 ;  /* 0x0000000008007343 */ /* 0x001fea0003c00000 */
.L_x_18:
[----:B------:R-:W2:Y:S01]  /*1800*/  LDL.S8 R0, [R17+-0x5] ;  /* 0xfffffb0011007983 */ /* 0x000ea20000100200 */
[----:B------:R0:W1:Y:S01]  /*1810*/  LDC.64 R8, c[0x4][R2] ;  /* 0x0100000002087b82 */ /* 0x0000620000000a00 */
[----:B------:R-:W3:Y:S01]  /*1820*/  LDCU.64 UR4, c[0x4][0x48] ;  /* 0x01000900ff0477ac */ /* 0x000ee20008000a00 */
[----:B------:R-:W-:Y:S01]  /*1830*/  IMAD.MOV.U32 R6, RZ, RZ, R23 ;  /* 0x000000ffff067224 */ /* 0x000fe200078e0017 */
[----:B------:R-:W-:Y:S01]  /*1840*/  MOV R7, R19 ;  /* 0x0000001300077202 */ /* 0x000fe20000000f00 */
[----:B---3--:R-:W-:Y:S02]  /*1850*/  IMAD.U32 R4, RZ, RZ, UR4 ;  /* 0x00000004ff047e24 */ /* 0x008fe4000f8e00ff */
[----:B------:R-:W-:Y:S01]  /*1860*/  IMAD.U32 R5, RZ, RZ, UR5 ;  /* 0x00000005ff057e24 */ /* 0x000fe2000f8e00ff */
[----:B-12---:R0:W-:Y:S06]  /*1870*/  STL [R1+0x10], R0 ;  /* 0x0000100001007387 */ /* 0x0061ec0000100800 */
[----:B------:R-:W-:-:S07]  /*1880*/  LEPC R20, `(.L_x_19) ;  /* 0x000000001014794e */ /* 0x000fce0000000000 */
[----:B0-----:R-:W-:Y:S05]  /*1890*/  CALL.ABS.NOINC R8 ;  /* 0x0000000008007343 */ /* 0x001fea0003c00000 */
.L_x_19:
[----:B------:R-:W2:Y:S01]  /*18a0*/  LDL.S8 R0, [R17+-0x4] ;  /* 0xfffffc0011007983 */ /* 0x000ea20000100200 */
[----:B------:R0:W1:Y:S01]  /*18b0*/  LDC.64 R8, c[0x4][R2] ;  /* 0x0100000002087b82 */ /* 0x0000620000000a00 */
[----:B------:R-:W3:Y:S01]  /*18c0*/  LDCU.64 UR4, c[0x4][0x48] ;  /* 0x01000900ff0477ac */ /* 0x000ee20008000a00 */
[----:B------:R-:W-:Y:S02]  /*18d0*/  IMAD.MOV.U32 R6, RZ, RZ, R23 ;  /* 0x000000ffff067224 */ /* 0x000fe400078e0017 */
[----:B------:R-:W-:Y:S02]  /*18e0*/  IMAD.MOV.U32 R7, RZ, RZ, R19 ;  /* 0x000000ffff077224 */ /* 0x000fe400078e0013 */
[----:B---3--:R-:W-:Y:S02]  /*18f0*/  IMAD.U32 R4, RZ, RZ, UR4 ;  /* 0x00000004ff047e24 */ /* 0x008fe4000f8e00ff */
[----:B------:R-:W-:Y:S01]  /*1900*/  IMAD.U32 R5, RZ, RZ, UR5 ;  /* 0x00000005ff057e24 */ /* 0x000fe2000f8e00ff */
[----:B-12---:R0:W-:Y:S06]  /*1910*/  STL [R1+0x10], R0 ;  /* 0x0000100001007387 */ /* 0x0061ec0000100800 */
[----:B------:R-:W-:-:S07]  /*1920*/  LEPC R20, `(.L_x_20) ;  /* 0x000000001014794e */ /* 0x000fce0000000000 */
[----:B0-----:R-:W-:Y:S05]  /*1930*/  CALL.ABS.NOINC R8 ;  /* 0x0000000008007343 */ /* 0x001fea0003c00000 */
.L_x_20:
[----:B------:R-:W2:Y:S01]  /*1940*/  LDL.S8 R0, [R17+-0x3] ;  /* 0xfffffd0011007983 */ /* 0x000ea20000100200 */
[----:B------:R0:W1:Y:S01]  /*1950*/  LDC.64 R8, c[0x4][R2] ;  /* 0x0100000002087b82 */ /* 0x0000620000000a00 */
[----:B------:R-:W3:Y:S01]  /*1960*/  LDCU.64 UR4, c[0x4][0x48] ;  /* 0x01000900ff0477ac */ /* 0x000ee20008000a00 */
[----:B------:R-:W-:Y:S02]  /*1970*/  IMAD.MOV.U32 R6, RZ, RZ, R23 ;  /* 0x000000ffff067224 */ /* 0x000fe400078e0017 */
[----:B------:R-:W-:Y:S01]  /*1980*/  IMAD.MOV.U32 R7, RZ, RZ, R19 ;  /* 0x000000ffff077224 */ /* 0x000fe200078e0013 */
[----:B---3--:R-:W-:Y:S01]  /*1990*/  MOV R4, UR4 ;  /* 0x0000000400047c02 */ /* 0x008fe20008000f00 */
[----:B------:R-:W-:Y:S01]  /*19a0*/  IMAD.U32 R5, RZ, RZ, UR5 ;  /* 0x00000005ff057e24 */ /* 0x000fe2000f8e00ff */
[----:B-12---:R0:W-:Y:S06]  /*19b0*/  STL [R1+0x10], R0 ;  /* 0x0000100001007387 */ /* 0x0061ec0000100800 */
[----:B------:R-:W-:-:S07]  /*19c0*/  LEPC R20, `(.L_x_21) ;  /* 0x000000001014794e */ /* 0x000fce0000000000 */
[----:B0-----:R-:W-:Y:S05]  /*19d0*/  CALL.ABS.NOINC R8 ;  /* 0x0000000008007343 */ /* 0x001fea0003c00000 */
.L_x_21:
[----:B------:R-:W2:Y:S01]  /*19e0*/  LDL.S8 R0, [R17+-0x2] ;  /* 0xfffffe0011007983 */ /* 0x000ea20000100200 */
[----:B------:R0:W1:Y:S01]  /*19f0*/  LDC.64 R8, c[0x4][R2] ;  /* 0x0100000002087b82 */ /* 0x0000620000000a00 */
[----:B------:R-:W3:Y:S01]  /*1a00*/  LDCU.64 UR4, c[0x4][0x48] ;  /* 0x01000900ff0477ac */ /* 0x000ee20008000a00 */
[----:B------:R-:W-:Y:S02]  /*1a10*/  IMAD.MOV.U32 R6, RZ, RZ, R23 ;  /* 0x000000ffff067224 */ /* 0x000fe400078e0017 */
[----:B------:R-:W-:Y:S02]  /*1a20*/  IMAD.MOV.U32 R7, RZ, RZ, R19 ;  /* 0x000000ffff077224 */ /* 0x000fe400078e0013 */
[----:B---3--:R-:W-:Y:S01]  /*1a30*/  IMAD.U32 R4, RZ, RZ, UR4 ;  /* 0x00000004ff047e24 */ /* 0x008fe2000f8e00ff */
[----:B------:R-:W-:Y:S01]  /*1a40*/  MOV R5, UR5 ;  /* 0x0000000500057c02 */ /* 0x000fe20008000f00 */
[----:B-12---:R0:W-:Y:S06]  /*1a50*/  STL [R1+0x10], R0 ;  /* 0x0000100001007387 */ /* 0x0061ec0000100800 */
[----:B------:R-:W-:-:S07]  /*1a60*/  LEPC R20, `(.L_x_22) ;  /* 0x000000001014794e */ /* 0x000fce0000000000 */
[----:B0-----:R-:W-:Y:S05]  /*1a70*/  CALL.ABS.NOINC R8 ;  /* 0x0000000008007343 */ /* 0x001fea0003c00000 */
.L_x_22:
        /* <DEDUP_REMOVED lines=10> */
.L_x_23:
[----:B------:R-:W2:Y:S01]  /*1b20*/  LDL.S8 R0, [R17] ;  /* 0x0000000011007983 */ /* 0x000ea20000100200 */
        /* <DEDUP_REMOVED lines=9> */
.L_x_24:
[----:B------:R-:W2:Y:S01]  /*1bc0*/  LDL.S8 R0, [R17+0x1] ;  /* 0x0000010011007983 */ /* 0x000ea20000100200 */
        /* <DEDUP_REMOVED lines=9> */
.L_x_25:
[----:B------:R-:W2:Y:S01]  /*1c60*/  LDL.S8 R0, [R17+0x2] ;  /* 0x0000020011007983 */ /* 0x000ea20000100200 */
        /* <DEDUP_REMOVED lines=9> */
.L_x_26:
[----:B------:R-:W2:Y:S01]  /*1d00*/  LDL.S8 R0, [R17+0x3] ;  /* 0x0000030011007983 */ /* 0x000ea20000100200 */
        /* <DEDUP_REMOVED lines=9> */
.L_x_27:
[----:B------:R-:W2:Y:S01]  /*1da0*/  LDL.S8 R0, [R17+0x4] ;  /* 0x0000040011007983 */ /* 0x000ea20000100200 */
        /* <DEDUP_REMOVED lines=9> */
.L_x_28:
        /* <DEDUP_REMOVED lines=10> */
.L_x_29:
        /* <DEDUP_REMOVED lines=10> */
.L_x_30:
        /* <DEDUP_REMOVED lines=10> */
.L_x_31:
[----:B------:R-:W2:Y:S01]  /*2020*/  LDL.S8 R0, [R17+0x8] ;  /* 0x0000080011007983 */ /* 0x000ea20000100200 */
[----:B------:R-:W0:Y:S01]  /*2030*/  LDC.64 R2, c[0x4][R2] ;  /* 0x0100000002027b82 */ /* 0x000e220000000a00 */
[----:B------:R-:W1:Y:S01]  /*2040*/  LDCU.64 UR4, c[0x4][0x48] ;  /* 0x01000900ff0477ac */ /* 0x000e620008000a00 */
[----:B------:R-:W-:Y:S01]  /*2050*/  MOV R6, R23 ;  /* 0x0000001700067202 */ /* 0x000fe20000000f00 */
[----:B------:R-:W-:Y:S02]  /*2060*/  IMAD.MOV.U32 R7, RZ, RZ, R19 ;  /* 0x000000ffff077224 */ /* 0x000fe400078e0013 */
[----:B-1----:R-:W-:Y:S02]  /*2070*/  IMAD.U32 R4, RZ, RZ, UR4 ;  /* 0x00000004ff047e24 */ /* 0x002fe4000f8e00ff */
[----:B------:R-:W-:Y:S01]  /*2080*/  IMAD.U32 R5, RZ, RZ, UR5 ;  /* 0x00000005ff057e24 */ /* 0x000fe2000f8e00ff */
[----:B0-2---:R1:W-:Y:S06]  /*2090*/  STL [R1+0x10], R0 ;  /* 0x0000100001007387 */ /* 0x0053ec0000100800 */
[----:B------:R-:W-:-:S07]  /*20a0*/  LEPC R20, `(.L_x_32) ;  /* 0x000000001014794e */ /* 0x000fce0000000000 */
[----:B-1----:R-:W-:Y:S05]  /*20b0*/  CALL.ABS.NOINC R2 ;  /* 0x0000000002007343 */ /* 0x002fea0003c00000 */
.L_x_32:
[----:B------:R-:W-:Y:S01]  /*20c0*/  ISETP.NE.AND P6, PT, R26, RZ, PT ;  /* 0x000000ff1a00720c */ /* 0x000fe20003fc5270 */
[----:B------:R-:W-:-:S12]  /*20d0*/  VIADD R17, R17, 0x10 ;  /* 0x0000001011117836 */ /* 0x000fd80000000000 */
[----:B------:R-:W-:Y:S05]  /*20e0*/  @P6 BRA `(.L_x_33) ;  /* 0xfffffff400646947 */ /* 0x000fea000383ffff */
[----:B------:R-:W-:Y:S05]  /*20f0*/  BSYNC.RECONVERGENT B6 ;  /* 0x0000000000067941 */ /* 0x000fea0003800200 */
.L_x_16:
[----:B------:R-:W-:-:S04]  /*2100*/  LOP3.LUT R0, R22, 0xf, RZ, 0xc0, !PT ;  /* 0x0000000f16007812 */ /* 0x000fc800078ec0ff */
[----:B------:R-:W-:-:S13]  /*2110*/  ISETP.NE.AND P0, PT, R0, RZ, PT ;  /* 0x000000ff0000720c */ /* 0x000fda0003f05270 */
[----:B------:R-:W-:Y:S05]  /*2120*/  @!P0 EXIT ;  /* 0x000000000000894d */ /* 0x000fea0003800000 */
[----:B------:R-:W-:Y:S02]  /*2130*/  ISETP.GE.U32.AND P0, PT, R0, 0x8, PT ;  /* 0x000000080000780c */ /* 0x000fe40003f06070 */
[----:B------:R-:W-:-:S11]  /*2140*/  LOP3.LUT R26, R22, 0x7, RZ, 0xc0, !PT ;  /* 0x00000007161a7812 */ /* 0x000fd600078ec0ff */
[----:B------:R-:W-:Y:S05]  /*2150*/  @!P0 BRA `(.L_x_34) ;  /* 0x0000000400548947 */ /* 0x000fea0003800000 */
[----:B------:R-:W-:Y:S01]  /*2160*/  IMAD.IADD R23, R1, 0x1, R18 ;  /* 0x0000000101177824 */ /* 0x000fe200078e0212 */
[----:B------:R-:W-:Y:S01]  /*2170*/  MOV R19, 0x0 ;  /* 0x0000000000137802 */ /* 0x000fe20000000f00 */
[----:B------:R-:W2:Y:S03]  /*2180*/  LDCU.64 UR4, c[0x4][0x48] ;  /* 0x01000900ff0477ac */ /* 0x000ea60008000a00 */
[----:B------:R-:W3:Y:S01]  /*2190*/  LDL.S8 R0, [R23] ;  /* 0x0000000017007983 */ /* 0x000ee20000100200 */
[----:B-1----:R1:W4:Y:S01]  /*21a0*/  LDC.64 R2, c[0x4][R19] ;  /* 0x0100000013027b82 */ /* 0x0023220000000a00 */
[----:B------:R-:W-:-:S04]  /*21b0*/  IADD3 R17, P0, PT, R25, 0x10, RZ ;  /* 0x0000001019117810 */ /* 0x000fc80007f1e0ff */
[----:B------:R-:W-:Y:S01]  /*21c0*/  IADD3.X R16, PT, PT, RZ, R24, RZ, P0, !PT ;  /* 0x00000018ff107210 */ /* 0x000fe200007fe4ff */
[----:B0-----:R-:W-:-:S03]  /*21d0*/  IMAD.MOV.U32 R6, RZ, RZ, R17 ;  /* 0x000000ffff067224 */ /* 0x001fc600078e0011 */
[----:B------:R-:W-:Y:S01]  /*21e0*/  MOV R7, R16 ;  /* 0x0000001000077202 */ /* 0x000fe20000000f00 */
[----:B--2---:R-:W-:Y:S02]  /*21f0*/  IMAD.U32 R4, RZ, RZ, UR4 ;  /* 0x00000004ff047e24 */ /* 0x004fe4000f8e00ff */
[----:B------:R-:W-:Y:S01]  /*2200*/  IMAD.U32 R5, RZ, RZ, UR5 ;  /* 0x00000005ff057e24 */ /* 0x000fe2000f8e00ff */
[----:B---34-:R1:W-:Y:S06]  /*2210*/  STL [R1+0x10], R0 ;  /* 0x0000100001007387 */ /* 0x0183ec0000100800 */
[----:B------:R-:W-:-:S07]  /*2220*/  LEPC R20, `(.L_x_35) ;  /* 0x000000001014794e */ /* 0x000fce0000000000 */
[----:B-1----:R-:W-:Y:S05]  /*2230*/  CALL.ABS.NOINC R2 ;  /* 0x0000000002007343 */ /* 0x002fea0003c00000 */
.L_x_35:
[----:B------:R-:W2:Y:S01]  /*2240*/  LDL.S8 R0, [R23+0x1] ;  /* 0x0000010017007983 */ /* 0x000ea20000100200 */
        /* <DEDUP_REMOVED lines=9> */
.L_x_36:
        /* <DEDUP_REMOVED lines=10> */
.L_x_37:
        /* <DEDUP_REMOVED lines=10> */
.L_x_38:
        /* <DEDUP_REMOVED lines=10> */
.L_x_39:
        /* <DEDUP_REMOVED lines=10> */
.L_x_40:
        /* <DEDUP_REMOVED lines=10> */
.L_x_41:
        /* <DEDUP_REMOVED lines=10> */
.L_x_42:
[----:B------:R-:W-:-:S07]  /*26a0*/  VIADD R18, R18, 0x8 ;  /* 0x0000000812127836 */ /* 0x000fce0000000000 */
.L_x_34:
[----:B------:R-:W-:-:S13]  /*26b0*/  ISETP.NE.AND P0, PT, R26, RZ, PT ;  /* 0x000000ff1a00720c */ /* 0x000fda0003f05270 */
[----:B------:R-:W-:Y:S05]  /*26c0*/  @!P0 EXIT ;  /* 0x000000000000894d */ /* 0x000fea0003800000 */
[----:B------:R-:W-:-:S13]  /*26d0*/  ISETP.GE.U32.AND P0, PT, R26, 0x4, PT ;  /* 0x000000041a00780c */ /* 0x000fda0003f06070 */
[----:B------:R-:W-:Y:S05]  /*26e0*/  @!P0 BRA `(.L_x_43) ;  /* 0x0000000000b48947 */ /* 0x000fea0003800000 */
[----:B------:R-:W-:Y:S01]  /*26f0*/  IMAD.IADD R23, R1, 0x1, R18 ;  /* 0x0000000101177824 */ /* 0x000fe200078e0212 */
[----:B------:R-:W-:Y:S01]  /*2700*/  MOV R19, 0x0 ;  /* 0x0000000000137802 */ /* 0x000fe20000000f00 */
[----:B------:R-:W2:Y:S03]  /*2710*/  LDCU.64 UR4, c[0x4][0x48] ;  /* 0x01000900ff0477ac */ /* 0x000ea60008000a00 */
[----:B------:R-:W3:Y:S01]  /*2720*/  LDL.S8 R0, [R23] ;  /* 0x0000000017007983 */ /* 0x000ee20000100200 */
[----:B-1----:R1:W4:Y:S01]  /*2730*/  LDC.64 R2, c[0x4][R19] ;  /* 0x0100000013027b82 */ /* 0x0023220000000a00 */
[----:B------:R-:W-:-:S05]  /*2740*/  IADD3 R17, P0, PT, R25, 0x10, RZ ;  /* 0x0000001019117810 */ /* 0x000fca0007f1e0ff */
[----:B------:R-:W-:Y:S02]  /*2750*/  IMAD.X R16, RZ, RZ, R24, P0 ;  /* 0x000000ffff107224 */ /* 0x000fe400000e0618 */
[----:B0-----:R-:W-:Y:S02]  /*2760*/  IMAD.MOV.U32 R6, RZ, RZ, R17 ;  /* 0x000000ffff067224 */ /* 0x001fe400078e0011 */
[----:B------:R-:W-:Y:S01]  /*2770*/  IMAD.MOV.U32 R7, RZ, RZ, R16 ;  /* 0x000000ffff077224 */ /* 0x000fe200078e0010 */
[----:B--2---:R-:W-:Y:S01]  /*2780*/  MOV R4, UR4 ;  /* 0x0000000400047c02 */ /* 0x004fe20008000f00 */
[----:B------:R-:W-:Y:S01]  /*2790*/  IMAD.U32 R5, RZ, RZ, UR5 ;  /* 0x00000005ff057e24 */ /* 0x000fe2000f8e00ff */
[----:B---34-:R1:W-:Y:S06]  /*27a0*/  STL [R1+0x10], R0 ;  /* 0x0000100001007387 */ /* 0x0183ec0000100800 */
[----:B------:R-:W-:-:S07]  /*27b0*/  LEPC R20, `(.L_x_44) ;  /* 0x000000001014794e */ /* 0x000fce0000000000 */
[----:B-1----:R-:W-:Y:S05]  /*27c0*/  CALL.ABS.NOINC R2 ;  /* 0x0000000002007343 */ /* 0x002fea0003c00000 */
.L_x_44:
        /* <DEDUP_REMOVED lines=10> */
.L_x_45:
        /* <DEDUP_REMOVED lines=10> */
.L_x_46:
        /* <DEDUP_REMOVED lines=10> */
.L_x_47:
[----:B------:R-:W-:-:S07]  /*29b0*/  IADD3 R18, PT, PT, R18, 0x4, RZ ;  /* 0x0000000412127810 */ /* 0x000fce0007ffe0ff */
.L_x_43:
[----:B------:R-:W-:-:S04]  /*29c0*/  LOP3.LUT R0, R22, 0x3, RZ, 0xc0, !PT ;  /* 0x0000000316007812 */ /* 0x000fc800078ec0ff */
[----:B------:R-:W-:-:S13]  /*29d0*/  ISETP.NE.AND P0, PT, R0, RZ, PT ;  /* 0x000000ff0000720c */ /* 0x000fda0003f05270 */
[----:B------:R-:W-:Y:S05]  /*29e0*/  @!P0 EXIT ;  /* 0x000000000000894d */ /* 0x000fea0003800000 */
[----:B------:R-:W-:Y:S01]  /*29f0*/  IADD3 R25, P0, PT, R25, 0x10, RZ ;  /* 0x0000001019197810 */ /* 0x000fe20007f1e0ff */
[----:B------:R-:W-:Y:S01]  /*2a00*/  IMAD.IADD R18, R1, 0x1, R18 ;  /* 0x0000000101127824 */ /* 0x000fe200078e0212 */
[----:B------:R-:W-:-:S03]  /*2a10*/  LOP3.LUT R16, R22, 0x3, RZ, 0xc0, !PT ;  /* 0x0000000316107812 */ /* 0x000fc600078ec0ff */
[----:B------:R-:W-:Y:S02]  /*2a20*/  IMAD.X R24, RZ, RZ, R24, P0 ;  /* 0x000000ffff187224 */ /* 0x000fe400000e0618 */
[----:B------:R-:W-:-:S07]  /*2a30*/  IMAD.MOV R16, RZ, RZ, -R16 ;  /* 0x000000ffff107224 */ /* 0x000fce00078e0a10 */
.L_x_49:
[----:B------:R-:W2:Y:S01]  /*2a40*/  LDL.S8 R0, [R18] ;  /* 0x0000000012007983 */ /* 0x000ea20000100200 */
[----:B-1----:R-:W-:Y:S01]  /*2a50*/  MOV R2, 0x0 ;  /* 0x0000000000027802 */ /* 0x002fe20000000f00 */
[----:B------:R-:W1:Y:S01]  /*2a60*/  LDCU.64 UR4, c[0x4][0x48] ;  /* 0x01000900ff0477ac */ /* 0x000e620008000a00 */
[----:B0-----:R-:W-:Y:S02]  /*2a70*/  IMAD.MOV.U32 R6, RZ, RZ, R25 ;  /* 0x000000ffff067224 */ /* 0x001fe400078e0019 */
[----:B------:R-:W-:Y:S02]  /*2a80*/  IMAD.MOV.U32 R7, RZ, RZ, R24 ;  /* 0x000000ffff077224 */ /* 0x000fe400078e0018 */
[----:B------:R-:W0:Y:S01]  /*2a90*/  LDC.64 R2, c[0x4][R2] ;  /* 0x0100000002027b82 */ /* 0x000e220000000a00 */
[----:B-1----:R-:W-:Y:S01]  /*2aa0*/  MOV R4, UR4 ;  /* 0x0000000400047c02 */ /* 0x002fe20008000f00 */
[----:B------:R-:W-:Y:S01]  /*2ab0*/  IMAD.U32 R5, RZ, RZ, UR5 ;  /* 0x00000005ff057e24 */ /* 0x000fe2000f8e00ff */
[----:B0-2---:R1:W-:Y:S06]  /*2ac0*/  STL [R1+0x10], R0 ;  /* 0x0000100001007387 */ /* 0x0053ec0000100800 */
[----:B------:R-:W-:-:S07]  /*2ad0*/  LEPC R20, `(.L_x_48) ;  /* 0x000000001014794e */ /* 0x000fce0000000000 */
[----:B-1----:R-:W-:Y:S05]  /*2ae0*/  CALL.ABS.NOINC R2 ;  /* 0x0000000002007343 */ /* 0x002fea0003c00000 */
.L_x_48:
[----:B------:R-:W-:-:S04]  /*2af0*/  IADD3 R16, PT, PT, R16, 0x1, RZ ;  /* 0x0000000110107810 */ /* 0x000fc80007ffe0ff */
[----:B------:R-:W-:-:S13]  /*2b00*/  ISETP.NE.AND P0, PT, R16, RZ, PT ;  /* 0x000000ff1000720c */ /* 0x000fda0003f05270 */
[----:B------:R-:W-:Y:S05]  /*2b10*/  @!P0 EXIT ;  /* 0x000000000000894d */ /* 0x000fea0003800000 */
[----:B------:R-:W-:Y:S01]  /*2b20*/  VIADD R18, R18, 0x1 ;  /* 0x0000000112127836 */ /* 0x000fe20000000000 */
[----:B------:R-:W-:Y:S06]  /*2b30*/  BRA `(.L_x_49) ;  /* 0xfffffffc00c07947 */ /* 0x000fec000383ffff */
.L_x_11:
[----:B------:R-:W-:-:S05]  /*2b40*/  IMAD.IADD R22, R1, 0x1, R22 ;  /* 0x0000000101167824 */ /* 0x000fca00078e0216 */
[----:B------:R-:W-:Y:S01]  /*2b50*/  STL.U8 [R22], RZ ;  /* 0x000000ff16007387 */ /* 0x000fe20000100000 */
[----:B------:R-:W-:Y:S05]  /*2b60*/  EXIT ;  /* 0x000000000000794d */ /* 0x000fea0003800000 */
.L_x_50:
        /* <DEDUP_REMOVED lines=9> */
.L_x_52:


//--------------------- .nv.global.init           --------------------------
	.section	.nv.global.init,"aw",@progbits
	.align	4
.nv.global.init:
	.type		mrg32k3aM1SubSeq,@object
	.size		mrg32k3aM1SubSeq,(mrg32k3aM2SubSeq - mrg32k3aM1SubSeq)
mrg32k3aM1SubSeq:
        /*0000*/ 	.byte	0x0b, 0xcc, 0xee, 0x04, 0x73, 0x29, 0x8b, 0x6f, 0xf6, 0x53, 0x03, 0xf6, 0x23, 0xf6, 0xea, 0xda
        /* <DEDUP_REMOVED lines=125> */
	.type		mrg32k3aM2SubSeq,@object
	.size		mrg32k3aM2SubSeq,(mrg32k3aM1 - mrg32k3aM2SubSeq)
mrg32k3aM2SubSeq:
        /* <DEDUP_REMOVED lines=126> */
	.type		mrg32k3aM1,@object
	.size		mrg32k3aM1,(mrg32k3aM1Seq - mrg32k3aM1)
mrg32k3aM1:
        /* <DEDUP_REMOVED lines=144> */
	.type		mrg32k3aM1Seq,@object
	.size		mrg32k3aM1Seq,(mrg32k3aM2 - mrg32k3aM1Seq)
mrg32k3aM1Seq:
        /* <DEDUP_REMOVED lines=144> */
	.type		mrg32k3aM2,@object
	.size		mrg32k3aM2,(mrg32k3aM2Seq - mrg32k3aM2)
mrg32k3aM2:
        /* <DEDUP_REMOVED lines=144> */
	.type		mrg32k3aM2Seq,@object
	.size		mrg32k3aM2Seq,(precalc_xorwow_matrix - mrg32k3aM2Seq)
mrg32k3aM2Seq:
        /* <DEDUP_REMOVED lines=144> */
	.type		precalc_xorwow_matrix,@object
	.size		precalc_xorwow_matrix,(precalc_xorwow_offset_matrix - precalc_xorwow_matrix)
precalc_xorwow_matrix:
        /* <DEDUP_REMOVED lines=6400> */
	.type		precalc_xorwow_offset_matrix,@object
	.size		precalc_xorwow_offset_matrix,($str - precalc_xorwow_offset_matrix)
precalc_xorwow_offset_matrix:
        /* <DEDUP_REMOVED lines=6400> */
	.type		$str,@object
	.size		$str,($str$2 - $str)
$str:
        /*353c0*/ 	.byte	0x25, 0x63, 0x00
	.type		$str$2,@object
	.size		$str$2,($str$1 - $str$2)
$str$2:
        /*353c3*/ 	.byte	0x49, 0x6e, 0x64, 0x65, 0x78, 0x3a, 0x20, 0x25, 0x64, 0x0a, 0x00
	.type		$str$1,@object
	.size		$str$1,(.L_10 - $str$1)
$str$1:
        /*353ce*/ 	.byte	0x42, 0x6c, 0x6f, 0x63, 0x6b, 0x20, 0x49, 0x44, 0x3a, 0x20, 0x25, 0x64, 0x2c, 0x20, 0x54, 0x68
        /*353de*/ 	.byte	0x72, 0x65, 0x61, 0x64, 0x20, 0x49, 0x44, 0x3a, 0x20, 0x25, 0x64, 0x2c, 0x20, 0x42, 0x6c, 0x6f
        /*353ee*/ 	.byte	0x63, 0x6b, 0x20, 0x44, 0x69, 0x6d, 0x65, 0x6e, 0x73, 0x69, 0x6f, 0x6e, 0x3a, 0x20, 0x25, 0x64
        /*353fe*/ 	.byte	0x0a, 0x00
.L_10:


//--------------------- .nv.shared._Z10bruteforcePc --------------------------
	.section	.nv.shared._Z10bruteforcePc,"aw",@nobits
	.sectionflags	@""
	.align	16
	.zero		1024


//--------------------- .nv.shared.reserved.0     --------------------------
	.section	.nv.shared.reserved.0,"aw",@nobits
	.weak		__nv_reservedSMEM_offset_0_alias
	.size		__nv_reservedSMEM_offset_0_alias, 0, 64
	.other		__nv_reservedSMEM_offset_0_alias,@"STO_CUDA_RESERVED_SHARED STV_DEFAULT"
__nv_reservedSMEM_offset_0_alias:
	.zero		0
	.zero		64


//--------------------- .nv.shared._Z15random_passwordPcS_j --------------------------
	.section	.nv.shared._Z15random_passwordPcS_j,"aw",@nobits
	.sectionflags	@""
	.align	16
	.zero		1024


//--------------------- .nv.constant0._Z10bruteforcePc --------------------------
	.section	.nv.constant0._Z10bruteforcePc,"a",@progbits
	.sectionflags	@""
	.align	4
.nv.constant0._Z10bruteforcePc:
	.zero		904


//--------------------- .nv.constant0._Z15random_passwordPcS_j --------------------------
	.section	.nv.constant0._Z15random_passwordPcS_j,"a",@progbits
	.sectionflags	@""
	.align	4
.nv.constant0._Z15random_passwordPcS_j:
	.zero		916


//--------------------- SYMBOLS --------------------------

	.type		.nv.reservedSmem.offset0,@object
	.size		.nv.reservedSmem.offset0,0x4
	.type		.nv.reservedSmem.cap,@object
	.size		.nv.reservedSmem.cap,0x4
	.type		vprintf,@function
